def attn_fwd(
    Q,
    K,
    V,
    Out,
    Lse,
    sm_scale,
    stride_qz,
    stride_qh,
    stride_qm,
    stride_qk,
    stride_kz,
    stride_kh,
    stride_kn,
    stride_kk,
    stride_vz,
    stride_vh,
    stride_vn,
    stride_vk,
    stride_oz,
    stride_oh,
    stride_om,
    stride_ok,
    seqlen_q,
    seqlen_k,
    BLOCK_M: tl.constexpr,
    BLOCK_N: tl.constexpr,
    HEAD_DIM: tl.constexpr,
    CAUSAL: tl.constexpr,
):
    start_m = tl.program_id(0)
    off_hz = tl.program_id(1)
    q_off = off_hz * stride_qh
    k_off = off_hz * stride_kh
    v_off = off_hz * stride_vh
    offs_m = start_m * BLOCK_M + tl.arange(0, BLOCK_M)
    offs_d = tl.arange(0, HEAD_DIM)
    offs_n = tl.arange(0, BLOCK_N)
    q_ptrs = Q + q_off + offs_m[:, None] * stride_qm + offs_d[None, :] * stride_qk
    k_ptrs = K + k_off + offs_d[:, None] * stride_kk + offs_n[None, :] * stride_kn
    v_ptrs = V + v_off + offs_n[:, None] * stride_vn + offs_d[None, :] * stride_vk
    m_i = tl.full([BLOCK_M], float("-inf"), dtype=tl.float32)
    l_i = tl.zeros([BLOCK_M], dtype=tl.float32) + 1.0
    acc = tl.zeros([BLOCK_M, HEAD_DIM], dtype=tl.float32)
    q = tl.load(q_ptrs)
    acc, l_i, m_i = _attn_fwd_inner(
        acc,
        l_i,
        m_i,
        q,
        k_ptrs,
        v_ptrs,
        sm_scale,
        stride_kn,
        stride_vn,
        start_m,
        seqlen_k,
        BLOCK_M,
        BLOCK_N,
        HEAD_DIM,
        CAUSAL,
    )
    acc = acc / l_i[:, None]
    lse = m_i + tl.math.log2(l_i) / 1.4426950408889634
    o_ptrs = (
        Out
        + off_hz * stride_oh
        + offs_m[:, None] * stride_om
        + offs_d[None, :] * stride_ok
    )
    tl.store(o_ptrs, acc.to(Out.dtype.element_ty))
    tl.store(Lse + off_hz * seqlen_q + offs_m, lse)

# config = {"BLOCK_M": 32, "BLOCK_N": 64, "HEAD_DIM": 32, "arch": "sm_100", "causal": false, "dtype": "fp16", "num_stages": 3, "num_warps": 8}
# arch = sm_100


// ===== COMPILED SASS (sm_100a) =====

	.target	sm_100a

	.elftype	@"ET_EXEC"


//--------------------- .note.nv.tkinfo           --------------------------
	.section	.note.nv.tkinfo,"",@"SHT_NOTE"
	.sectionflags	@"SHF_NOTE_NV_TKINFO"
	.tkinfo
        /*0018*/ 	.word	0x00000081
        /*0030*/ 	.string	""
        /*0030*/ 	.string	"ptxas-blackwell"
        /*0030*/ 	.string	"Cuda compilation tools, release 12.9, V12.9.86"
        /*0030*/ 	.string	"Build cuda_12.9.r12.9/compiler.36037853_0"
        /*0030*/ 	.string	"-v  -suppress-debug-info  -lineinfo  -arch sm_100a "



//--------------------- .note.nv.cuver            --------------------------
	.section	.note.nv.cuver,"",@"SHT_NOTE"
	.sectionflags	@"SHF_NOTE_NV_CUVER"
        /*0018*/ 	.short	0x0001
        /*001a*/ 	.short	0x0064
        /*001c*/ 	.short	0x0001
        /*001e*/ 	.short	0x0000
        /*0020*/ 	.short	0x0001
        /*0022*/ 	.short	0x0000


//--------------------- .nv.info                  --------------------------
	.section	.nv.info,"",@"SHT_CUDA_INFO"
	.align	4


	//----- nvinfo : EIATTR_REGCOUNT
	.align		4
        /*0000*/ 	.byte	0x04, 0x2f
        /*0002*/ 	.short	(.L_2 - .L_1)
	.align		4
.L_1:
        /*0004*/ 	.word	index@(attn_fwd)
        /*0008*/ 	.word	0x00000086


	//----- nvinfo : EIATTR_FRAME_SIZE
	.align		4
.L_2:
        /*000c*/ 	.byte	0x04, 0x11
        /*000e*/ 	.short	(.L_4 - .L_3)
	.align		4
.L_3:
        /*0010*/ 	.word	index@(attn_fwd)
        /*0014*/ 	.word	0x00000000


	//----- nvinfo : EIATTR_MIN_STACK_SIZE
	.align		4
.L_4:
        /*0018*/ 	.byte	0x04, 0x12
        /*001a*/ 	.short	(.L_6 - .L_5)
	.align		4
.L_5:
        /*001c*/ 	.word	index@(attn_fwd)
        /*0020*/ 	.word	0x00000000
.L_6:


//--------------------- .nv.info.attn_fwd         --------------------------
	.section	.nv.info.attn_fwd,"",@"SHT_CUDA_INFO"
	.sectionflags	@""
	.align	4


	//----- nvinfo : EIATTR_CUDA_API_VERSION
	.align		4
        /*0000*/ 	.byte	0x04, 0x37
        /*0002*/ 	.short	(.L_8 - .L_7)
.L_7:
        /*0004*/ 	.word	0x00000081


	//----- nvinfo : EIATTR_KPARAM_INFO
	.align		4
.L_8:
        /*0008*/ 	.byte	0x04, 0x17
        /*000a*/ 	.short	(.L_10 - .L_9)
.L_9:
        /*000c*/ 	.word	0x00000000
        /*0010*/ 	.short	0x0019
        /*0012*/ 	.short	0x0080
        /*0014*/ 	.byte	0x00, 0xf4, 0x21, 0x00


	//----- nvinfo : EIATTR_KPARAM_INFO
	.align		4
.L_10:
        /*0018*/ 	.byte	0x04, 0x17
        /*001a*/ 	.short	(.L_12 - .L_11)
.L_11:
        /*001c*/ 	.word	0x00000000
        /*0020*/ 	.short	0x0018
        /*0022*/ 	.short	0x0078
        /*0024*/ 	.byte	0x00, 0xf4, 0x21, 0x00


	//----- nvinfo : EIATTR_KPARAM_INFO
	.align		4
.L_12:
        /*0028*/ 	.byte	0x04, 0x17
        /*002a*/ 	.short	(.L_14 - .L_13)
.L_13:
        /*002c*/ 	.word	0x00000000
        /*0030*/ 	.short	0x0017
        /*0032*/ 	.short	0x0070
        /*0034*/ 	.byte	0x00, 0xf0, 0x11, 0x00


	//----- nvinfo : EIATTR_KPARAM_INFO
	.align		4
.L_14:
        /*0038*/ 	.byte	0x04, 0x17
        /*003a*/ 	.short	(.L_16 - .L_15)
.L_15:
        /*003c*/ 	.word	0x00000000
        /*0040*/ 	.short	0x0016
        /*0042*/ 	.short	0x006c
        /*0044*/ 	.byte	0x00, 0xf0, 0x11, 0x00


	//----- nvinfo : EIATTR_KPARAM_INFO
	.align		4
.L_16:
        /*0048*/ 	.byte	0x04, 0x17
        /*004a*/ 	.short	(.L_18 - .L_17)
.L_17:
        /*004c*/ 	.word	0x00000000
        /*0050*/ 	.short	0x0015
        /*0052*/ 	.short	0x0068
        /*0054*/ 	.byte	0x00, 0xf0, 0x11, 0x00


	//----- nvinfo : EIATTR_KPARAM_INFO
	.align		4
.L_18:
        /*0058*/ 	.byte	0x04, 0x17
        /*005a*/ 	.short	(.L_20 - .L_19)
.L_19:
        /*005c*/ 	.word	0x00000000
        /*0060*/ 	.short	0x0014
        /*0062*/ 	.short	0x0064
        /*0064*/ 	.byte	0x00, 0xf0, 0x11, 0x00


	//----- nvinfo : EIATTR_KPARAM_INFO
	.align		4
.L_20:
        /*0068*/ 	.byte	0x04, 0x17
        /*006a*/ 	.short	(.L_22 - .L_21)
.L_21:
        /*006c*/ 	.word	0x00000000
        /*0070*/ 	.short	0x0013
        /*0072*/ 	.short	0x0060
        /*0074*/ 	.byte	0x00, 0xf0, 0x11, 0x00


	//----- nvinfo : EIATTR_KPARAM_INFO
	.align		4
.L_22:
        /*0078*/ 	.byte	0x04, 0x17
        /*007a*/ 	.short	(.L_24 - .L_23)
.L_23:
        /*007c*/ 	.word	0x00000000
        /*0080*/ 	.short	0x0012
        /*0082*/ 	.short	0x005c
        /*0084*/ 	.byte	0x00, 0xf0, 0x11, 0x00


	//----- nvinfo : EIATTR_KPARAM_INFO
	.align		4
.L_24:
        /*0088*/ 	.byte	0x04, 0x17
        /*008a*/ 	.short	(.L_26 - .L_25)
.L_25:
        /*008c*/ 	.word	0x00000000
        /*0090*/ 	.short	0x0011
        /*0092*/ 	.short	0x0058
        /*0094*/ 	.byte	0x00, 0xf0, 0x11, 0x00


	//----- nvinfo : EIATTR_KPARAM_INFO
	.align		4
.L_26:
        /*0098*/ 	.byte	0x04, 0x17
        /*009a*/ 	.short	(.L_28 - .L_27)
.L_27:
        /*009c*/ 	.word	0x00000000
        /*00a0*/ 	.short	0x0010
        /*00a2*/ 	.short	0x0054
        /*00a4*/ 	.byte	0x00, 0xf0, 0x11, 0x00


	//----- nvinfo : EIATTR_KPARAM_INFO
	.align		4
.L_28:
        /*00a8*/ 	.byte	0x04, 0x17
        /*00aa*/ 	.short	(.L_30 - .L_29)
.L_29:
        /*00ac*/ 	.word	0x00000000
        /*00b0*/ 	.short	0x000f
        /*00b2*/ 	.short	0x0050
        /*00b4*/ 	.byte	0x00, 0xf0, 0x11, 0x00


	//----- nvinfo : EIATTR_KPARAM_INFO
	.align		4
.L_30:
        /*00b8*/ 	.byte	0x04, 0x17
        /*00ba*/ 	.short	(.L_32 - .L_31)
.L_31:
        /*00bc*/ 	.word	0x00000000
        /*00c0*/ 	.short	0x000e
        /*00c2*/ 	.short	0x004c
        /*00c4*/ 	.byte	0x00, 0xf0, 0x11, 0x00


	//----- nvinfo : EIATTR_KPARAM_INFO
	.align		4
.L_32:
        /*00c8*/ 	.byte	0x04, 0x17
        /*00ca*/ 	.short	(.L_34 - .L_33)
.L_33:
        /*00cc*/ 	.word	0x00000000
        /*00d0*/ 	.short	0x000d
        /*00d2*/ 	.short	0x0048
        /*00d4*/ 	.byte	0x00, 0xf0, 0x11, 0x00


	//----- nvinfo : EIATTR_KPARAM_INFO
	.align		4
.L_34:
        /*00d8*/ 	.byte	0x04, 0x17
        /*00da*/ 	.short	(.L_36 - .L_35)
.L_35:
        /*00dc*/ 	.word	0x00000000
        /*00e0*/ 	.short	0x000c
        /*00e2*/ 	.short	0x0044
        /*00e4*/ 	.byte	0x00, 0xf0, 0x11, 0x00


	//----- nvinfo : EIATTR_KPARAM_INFO
	.align		4
.L_36:
        /*00e8*/ 	.byte	0x04, 0x17
        /*00ea*/ 	.short	(.L_38 - .L_37)
.L_37:
        /*00ec*/ 	.word	0x00000000
        /*00f0*/ 	.short	0x000b
        /*00f2*/ 	.short	0x0040
        /*00f4*/ 	.byte	0x00, 0xf0, 0x11, 0x00


	//----- nvinfo : EIATTR_KPARAM_INFO
	.align		4
.L_38:
        /*00f8*/ 	.byte	0x04, 0x17
        /*00fa*/ 	.short	(.L_40 - .L_39)
.L_39:
        /*00fc*/ 	.word	0x00000000
        /*0100*/ 	.short	0x000a
        /*0102*/ 	.short	0x003c
        /*0104*/ 	.byte	0x00, 0xf0, 0x11, 0x00


	//----- nvinfo : EIATTR_KPARAM_INFO
	.align		4
.L_40:
        /*0108*/ 	.byte	0x04, 0x17
        /*010a*/ 	.short	(.L_42 - .L_41)
.L_41:
        /*010c*/ 	.word	0x00000000
        /*0110*/ 	.short	0x0009
        /*0112*/ 	.short	0x0038
        /*0114*/ 	.byte	0x00, 0xf0, 0x11, 0x00


	//----- nvinfo : EIATTR_KPARAM_INFO
	.align		4
.L_42:
        /*0118*/ 	.byte	0x04, 0x17
        /*011a*/ 	.short	(.L_44 - .L_43)
.L_43:
        /*011c*/ 	.word	0x00000000
        /*0120*/ 	.short	0x0008
        /*0122*/ 	.short	0x0034
        /*0124*/ 	.byte	0x00, 0xf0, 0x11, 0x00


	//----- nvinfo : EIATTR_KPARAM_INFO
	.align		4
.L_44:
        /*0128*/ 	.byte	0x04, 0x17
        /*012a*/ 	.short	(.L_46 - .L_45)
.L_45:
        /*012c*/ 	.word	0x00000000
        /*0130*/ 	.short	0x0007
        /*0132*/ 	.short	0x0030
        /*0134*/ 	.byte	0x00, 0xf0, 0x11, 0x00


	//----- nvinfo : EIATTR_KPARAM_INFO
	.align		4
.L_46:
        /*0138*/ 	.byte	0x04, 0x17
        /*013a*/ 	.short	(.L_48 - .L_47)
.L_47:
        /*013c*/ 	.word	0x00000000
        /*0140*/ 	.short	0x0006
        /*0142*/ 	.short	0x002c
        /*0144*/ 	.byte	0x00, 0xf0, 0x11, 0x00


	//----- nvinfo : EIATTR_KPARAM_INFO
	.align		4
.L_48:
        /*0148*/ 	.byte	0x04, 0x17
        /*014a*/ 	.short	(.L_50 - .L_49)
.L_49:
        /*014c*/ 	.word	0x00000000
        /*0150*/ 	.short	0x0005
        /*0152*/ 	.short	0x0028
        /*0154*/ 	.byte	0x00, 0xf0, 0x11, 0x00


	//----- nvinfo : EIATTR_KPARAM_INFO
	.align		4
.L_50:
        /*0158*/ 	.byte	0x04, 0x17
        /*015a*/ 	.short	(.L_52 - .L_51)
.L_51:
        /*015c*/ 	.word	0x00000000
        /*0160*/ 	.short	0x0004
        /*0162*/ 	.short	0x0020
        /*0164*/ 	.byte	0x00, 0xf4, 0x21, 0x00


	//----- nvinfo : EIATTR_KPARAM_INFO
	.align		4
.L_52:
        /*0168*/ 	.byte	0x04, 0x17
        /*016a*/ 	.short	(.L_54 - .L_53)
.L_53:
        /*016c*/ 	.word	0x00000000
        /*0170*/ 	.short	0x0003
        /*0172*/ 	.short	0x0018
        /*0174*/ 	.byte	0x00, 0xf4, 0x21, 0x00


	//----- nvinfo : EIATTR_KPARAM_INFO
	.align		4
.L_54:
        /*0178*/ 	.byte	0x04, 0x17
        /*017a*/ 	.short	(.L_56 - .L_55)
.L_55:
        /*017c*/ 	.word	0x00000000
        /*0180*/ 	.short	0x0002
        /*0182*/ 	.short	0x0010
        /*0184*/ 	.byte	0x00, 0xf4, 0x21, 0x00


	//----- nvinfo : EIATTR_KPARAM_INFO
	.align		4
.L_56:
        /*0188*/ 	.byte	0x04, 0x17
        /*018a*/ 	.short	(.L_58 - .L_57)
.L_57:
        /*018c*/ 	.word	0x00000000
        /*0190*/ 	.short	0x0001
        /*0192*/ 	.short	0x0008
        /*0194*/ 	.byte	0x00, 0xf4, 0x21, 0x00


	//----- nvinfo : EIATTR_KPARAM_INFO
	.align		4
.L_58:
        /*0198*/ 	.byte	0x04, 0x17
        /*019a*/ 	.short	(.L_60 - .L_59)
.L_59:
        /*019c*/ 	.word	0x00000000
        /*01a0*/ 	.short	0x0000
        /*01a2*/ 	.short	0x0000
        /*01a4*/ 	.byte	0x00, 0xf4, 0x21, 0x00


	//----- nvinfo : EIATTR_SPARSE_MMA_MASK
	.align		4
.L_60:
        /*01a8*/ 	.byte	0x03, 0x50
        /*01aa*/ 	.short	0x0000


	//----- nvinfo : EIATTR_MAXREG_COUNT
	.align		4
        /*01ac*/ 	.byte	0x03, 0x1b
        /*01ae*/ 	.short	0x00ff


	//----- nvinfo : EIATTR_NUM_BARRIERS
	.align		4
        /*01b0*/ 	.byte	0x02, 0x4c
        /*01b2*/ 	.byte	0x01
	.zero		1


	//----- nvinfo : EIATTR_COOP_GROUP_MASK_REGIDS
	.align		4
        /*01b4*/ 	.byte	0x04, 0x29
        /*01b6*/ 	.short	(.L_62 - .L_61)


	//   ....[0]....
.L_61:
        /*01b8*/ 	.word	0xffffffff


	//   ....[1]....
        /*01bc*/ 	.word	0xffffffff


	//   ....[2]....
        /*01c0*/ 	.word	0xffffffff


	//   ....[3]....
        /*01c4*/ 	.word	0xffffffff


	//   ....[4]....
        /*01c8*/ 	.word	0xffffffff


	//   ....[5]....
        /*01cc*/ 	.word	0xffffffff


	//   ....[6]....
        /*01d0*/ 	.word	0xffffffff


	//   ....[7]....
        /*01d4*/ 	.word	0xffffffff


	//----- nvinfo : EIATTR_COOP_GROUP_INSTR_OFFSETS
	.align		4
.L_62:
        /*01d8*/ 	.byte	0x04, 0x28
        /*01da*/ 	.short	(.L_64 - .L_63)


	//   ....[0]....
.L_63:
        /*01dc*/ 	.word	0x00001050


	//   ....[1]....
        /*01e0*/ 	.word	0x000011f0


	//   ....[2]....
        /*01e4*/ 	.word	0x00001200


	//   ....[3]....
        /*01e8*/ 	.word	0x00001220


	//   ....[4]....
        /*01ec*/ 	.word	0x00001d90


	//   ....[5]....
        /*01f0*/ 	.word	0x00001da0


	//   ....[6]....
        /*01f4*/ 	.word	0x00001e60


	//   ....[7]....
        /*01f8*/ 	.word	0x00001e80


	//----- nvinfo : EIATTR_VRC_CTA_INIT_COUNT
	.align		4
.L_64:
        /*01fc*/ 	.byte	0x02, 0x4a
	.zero		1
	.zero		1


	//----- nvinfo : EIATTR_EXIT_INSTR_OFFSETS
	.align		4
        /*0200*/ 	.byte	0x04, 0x1c
        /*0202*/ 	.short	(.L_66 - .L_65)


	//   ....[0]....
.L_65:
        /*0204*/ 	.word	0x00002c80


	//   ....[1]....
        /*0208*/ 	.word	0x00002cb0


	//----- nvinfo : EIATTR_REQNTID
	.align		4
.L_66:
        /*020c*/ 	.byte	0x04, 0x10
        /*020e*/ 	.short	(.L_68 - .L_67)
.L_67:
        /*0210*/ 	.word	0x00000100
        /*0214*/ 	.word	0x00000001
        /*0218*/ 	.word	0x00000001


	//----- nvinfo : EIATTR_CBANK_PARAM_SIZE
	.align		4
.L_68:
        /*021c*/ 	.byte	0x03, 0x19
        /*021e*/ 	.short	0x0088


	//----- nvinfo : EIATTR_PARAM_CBANK
	.align		4
        /*0220*/ 	.byte	0x04, 0x0a
        /*0222*/ 	.short	(.L_70 - .L_69)
	.align		4
.L_69:
        /*0224*/ 	.word	index@(.nv.constant0.attn_fwd)
        /*0228*/ 	.short	0x0380
        /*022a*/ 	.short	0x0088


	//----- nvinfo : EIATTR_SW_WAR
	.align		4
.L_70:
        /*022c*/ 	.byte	0x04, 0x36
        /*022e*/ 	.short	(.L_72 - .L_71)
.L_71:
        /*0230*/ 	.word	0x00000008
.L_72:


//--------------------- .nv.compat                --------------------------
	.section	.nv.compat,"",@"SHT_CUDA_COMPAT_INFO"
	.align	4
        /*0000*/ 	.byte	0x02, 0x02, 0x01, 0x00, 0x02, 0x05, 0x05, 0x00, 0x02, 0x03, 0x00, 0x00, 0x02, 0x06, 0x01, 0x00


//--------------------- .nv.callgraph             --------------------------
	.section	.nv.callgraph,"",@"SHT_CUDA_CALLGRAPH"
	.align	4
	.sectionentsize	8
	.align		4
        /*0000*/ 	.word	0x00000000
	.align		4
        /*0004*/ 	.word	0xffffffff
	.align		4
        /*0008*/ 	.word	0x00000000
	.align		4
        /*000c*/ 	.word	0xfffffffe
	.align		4
        /*0010*/ 	.word	0x00000000
	.align		4
        /*0014*/ 	.word	0xfffffffd
	.align		4
        /*0018*/ 	.word	0x00000000
	.align		4
        /*001c*/ 	.word	0xfffffffc


//--------------------- .nv.constant4             --------------------------
	.section	.nv.constant4,"a",@progbits
	.align	8
	.align		8
.nv.constant4:
        /*0000*/ 	.dword	_$_str


//--------------------- .text.attn_fwd            --------------------------
	.section	.text.attn_fwd,"ax",@progbits
	.align	128
        .global         attn_fwd
        .type           attn_fwd,@function
        .size           attn_fwd,(.L_x_3 - attn_fwd)
        .other          attn_fwd,@"STO_CUDA_ENTRY STV_DEFAULT"
attn_fwd:
.text.attn_fwd:
[----:B------:R-:W0:Y:S01]  /*0000*/  LDC R1, c[0x0][0x37c] ;  /* 0x0000df00ff017b82 */ /* 0x000e220000000800 */
[----:B------:R-:W1:Y:S07]  /*0010*/  S2R R19, SR_TID.X ;  /* 0x0000000000137919 */ /* 0x000e6e0000002100 */
[----:B------:R-:W2:Y:S01]  /*0020*/  S2UR UR6, SR_CTAID.Y ;  /* 0x00000000000679c3 */ /* 0x000ea20000002600 */
[----:B------:R-:W2:Y:S01]  /*0030*/  LDCU.64 UR4, c[0x0][0x3b0] ;  /* 0x00007600ff0477ac */ /* 0x000ea20008000a00 */
[----:B------:R-:W3:Y:S01]  /*0040*/  S2R R0, SR_CTAID.X ;  /* 0x0000000000007919 */ /* 0x000ee20000002500 */
[----:B------:R-:W4:Y:S05]  /*0050*/  LDCU.64 UR10, c[0x0][0x358] ;  /* 0x00006b00ff0a77ac */ /* 0x000f2a0008000a00 */
[----:B------:R-:W5:Y:S08]  /*0060*/  LDC R11, c[0x0][0x3b8] ;  /* 0x0000ee00ff0b7b82 */ /* 0x000f700000000800 */
[----:B------:R-:W0:Y:S01]  /*0070*/  LDC.64 R12, c[0x0][0x380] ;  /* 0x0000e000ff0c7b82 */ /* 0x000e220000000a00 */
[----:B--2---:R-:W-:-:S04]  /*0080*/  UIMAD UR4, UR6, UR4, URZ ;  /* 0x00000004060472a4 */ /* 0x004fc8000f8e02ff */
[----:B------:R-:W-:Y:S01]  /*0090*/  USHF.L.U32 UR7, UR4, 0x1, URZ ;  /* 0x0000000104077899 */ /* 0x000fe200080006ff */
[C---:B-1----:R-:W-:Y:S02]  /*00a0*/  LOP3.LUT R3, R19.reuse, 0x1f, RZ, 0xc0, !PT ;  /* 0x0000001f13037812 */ /* 0x042fe400078ec0ff */
[----:B------:R-:W-:Y:S02]  /*00b0*/  SHF.R.U32.HI R16, RZ, 0x5, R19 ;  /* 0x00000005ff107819 */ /* 0x000fe40000011613 */
[----:B---3--:R-:W-:Y:S02]  /*00c0*/  LEA R0, R0, R3, 0x5 ;  /* 0x0000000300007211 */ /* 0x008fe400078e28ff */
[----:B------:R-:W-:Y:S02]  /*00d0*/  SGXT.U32 R16, R16, 0x3 ;  /* 0x000000031010781a */ /* 0x000fe40000000000 */
[----:B------:R-:W-:Y:S01]  /*00e0*/  LEA.HI R20, R19, 0x18, RZ, 0x1b ;  /* 0x0000001813147811 */ /* 0x000fe200078fd8ff */
[----:B------:R-:W-:Y:S01]  /*00f0*/  IMAD R2, R0, UR5, RZ ;  /* 0x0000000500027c24 */ /* 0x000fe2000f8e02ff */
[----:B------:R-:W-:Y:S01]  /*0100*/  UIMAD.WIDE UR4, UR4, 0x2, URZ ;  /* 0x00000002040478a5 */ /* 0x000fe2000f8e02ff */
[----:B-----5:R-:W-:-:S03]  /*0110*/  IMAD R7, R16, R11, RZ ;  /* 0x0000000b10077224 */ /* 0x020fc600078e02ff */
[C---:B------:R-:W-:Y:S01]  /*0120*/  SHF.L.U32 R5, R2.reuse, 0x1, RZ ;  /* 0x0000000102057819 */ /* 0x040fe200000006ff */
[----:B------:R-:W-:Y:S01]  /*0130*/  IMAD.HI R2, R2, 0x2, RZ ;  /* 0x0000000202027827 */ /* 0x000fe200078e02ff */
[----:B------:R-:W-:Y:S02]  /*0140*/  LEA R9, R11, R7, 0x3 ;  /* 0x000000070b097211 */ /* 0x000fe400078e18ff */
[----:B0-----:R-:W-:Y:S01]  /*0150*/  IADD3 R10, P0, P1, R5, UR7, R12 ;  /* 0x00000007050a7c10 */ /* 0x001fe2000f91e00c */
[----:B------:R-:W-:Y:S01]  /*0160*/  IMAD R12, R20, R11, RZ ;  /* 0x0000000b140c7224 */ /* 0x000fe200078e02ff */
[----:B------:R-:W-:Y:S01]  /*0170*/  LEA R11, R11, R9, 0x3 ;  /* 0x000000090b0b7211 */ /* 0x000fe200078e18ff */
[----:B------:R-:W-:Y:S01]  /*0180*/  UMOV UR4, 0x400 ;  /* 0x0000040000047882 */ /* 0x000fe20000000000 */
[----:B------:R-:W-:Y:S01]  /*0190*/  IADD3.X R2, PT, PT, R2, UR5, R13, P0, P1 ;  /* 0x0000000502027c10 */ /* 0x000fe200087e240d */
[----:B------:R-:W0:Y:S01]  /*01a0*/  LDCU UR7, c[0x0][0x3f0] ;  /* 0x00007e00ff0777ac */ /* 0x000e220008000800 */
[----:B------:R-:W-:-:S02]  /*01b0*/  LEA R4, P0, R7, R10, 0x1 ;  /* 0x0000000a07047211 */ /* 0x000fc400078008ff */
[-C--:B------:R-:W-:Y:S02]  /*01c0*/  LEA R6, P1, R9, R10.reuse, 0x1 ;  /* 0x0000000a09067211 */ /* 0x080fe400078208ff */
[-C--:B------:R-:W-:Y:S02]  /*01d0*/  LEA R8, P2, R11, R10.reuse, 0x1 ;  /* 0x0000000a0b087211 */ /* 0x080fe400078408ff */
[----:B------:R-:W-:Y:S02]  /*01e0*/  LEA R10, P3, R12, R10, 0x1 ;  /* 0x0000000a0c0a7211 */ /* 0x000fe400078608ff */
[-C--:B------:R-:W-:Y:S02]  /*01f0*/  LEA.HI.X.SX32 R5, R7, R2.reuse, 0x1, P0 ;  /* 0x0000000207057211 */ /* 0x080fe400000f0eff */
[-C--:B------:R-:W-:Y:S02]  /*0200*/  LEA.HI.X.SX32 R7, R9, R2.reuse, 0x1, P1 ;  /* 0x0000000209077211 */ /* 0x080fe400008f0eff */
[----:B------:R-:W-:-:S02]  /*0210*/  LEA.HI.X.SX32 R9, R11, R2, 0x1, P2 ;  /* 0x000000020b097211 */ /* 0x000fc400010f0eff */
[----:B------:R-:W-:Y:S01]  /*0220*/  LEA.HI.X.SX32 R11, R12, R2, 0x1, P3 ;  /* 0x000000020c0b7211 */ /* 0x000fe200018f0eff */
[----:B----4-:R-:W2:Y:S04]  /*0230*/  LDG.E.U16 R5, desc[UR10][R4.64] ;  /* 0x0000000a04057981 */ /* 0x010ea8000c1e1500 */
[----:B------:R1:W3:Y:S04]  /*0240*/  LDG.E.U16 R13, desc[UR10][R6.64] ;  /* 0x0000000a060d7981 */ /* 0x0002e8000c1e1500 */
[----:B------:R4:W5:Y:S04]  /*0250*/  LDG.E.U16 R15, desc[UR10][R10.64] ;  /* 0x0000000a0a0f7981 */ /* 0x000968000c1e1500 */
[----:B------:R0:W5:Y:S01]  /*0260*/  LDG.E.U16 R9, desc[UR10][R8.64] ;  /* 0x0000000a08097981 */ /* 0x000162000c1e1500 */
[----:B------:R-:W0:Y:S01]  /*0270*/  S2UR UR5, SR_CgaCtaId ;  /* 0x00000000000579c3 */ /* 0x000e220000008800 */
[----:B------:R-:W-:-:S02]  /*0280*/  LOP3.LUT R2, R19, 0xc0, RZ, 0xc0, !PT ;  /* 0x000000c013027812 */ /* 0x000fc400078ec0ff */
[----:B------:R-:W-:Y:S02]  /*0290*/  SHF.L.U32 R17, R19, 0x1, RZ ;  /* 0x0000000113117819 */ /* 0x000fe400000006ff */
[----:B------:R-:W-:-:S04]  /*02a0*/  SHF.R.U32.HI R2, RZ, 0x2, R2 ;  /* 0x00000002ff027819 */ /* 0x000fc80000011602 */
[----:B------:R-:W-:Y:S01]  /*02b0*/  LOP3.LUT R2, R2, 0x1fe, R17, 0x78, !PT ;  /* 0x000001fe02027812 */ /* 0x000fe200078e7811 */
[----:B0-----:R-:W-:Y:S02]  /*02c0*/  ULEA UR5, UR5, UR4, 0x18 ;  /* 0x0000000405057291 */ /* 0x001fe4000f8ec0ff */
[----:B------:R-:W-:Y:S01]  /*02d0*/  UISETP.GE.AND UP0, UPT, UR7, 0x1, UPT ;  /* 0x000000010700788c */ /* 0x000fe2000bf06270 */
[----:B------:R-:W-:Y:S02]  /*02e0*/  MOV R14, 0xff800000 ;  /* 0xff800000000e7802 */ /* 0x000fe40000000f00 */
[----:B------:R-:W-:Y:S02]  /*02f0*/  CS2R R40, SRZ ;  /* 0x0000000000287805 */ /* 0x000fe4000001ff00 */
[----:B-1----:R-:W-:Y:S02]  /*0300*/  MOV R7, 0x3f800000 ;  /* 0x3f80000000077802 */ /* 0x002fe40000000f00 */
[----:B------:R-:W-:-:S02]  /*0310*/  CS2R R42, SRZ ;  /* 0x00000000002a7805 */ /* 0x000fc4000001ff00 */
[----:B----4-:R-:W-:Y:S02]  /*0320*/  MOV R11, 0x3f800000 ;  /* 0x3f800000000b7802 */ /* 0x010fe40000000f00 */
[----:B------:R-:W-:Y:S02]  /*0330*/  CS2R R64, SRZ ;  /* 0x0000000000407805 */ /* 0x000fe4000001ff00 */
[----:B------:R-:W-:Y:S02]  /*0340*/  MOV R18, 0xff800000 ;  /* 0xff80000000127802 */ /* 0x000fe40000000f00 */
[----:B------:R-:W-:Y:S02]  /*0350*/  CS2R R66, SRZ ;  /* 0x0000000000427805 */ /* 0x000fe4000001ff00 */
[----:B------:R-:W-:Y:S02]  /*0360*/  CS2R R56, SRZ ;  /* 0x0000000000387805 */ /* 0x000fe4000001ff00 */
[----:B------:R-:W-:-:S02]  /*0370*/  CS2R R58, SRZ ;  /* 0x00000000003a7805 */ /* 0x000fc4000001ff00 */
[----:B------:R-:W-:Y:S02]  /*0380*/  CS2R R44, SRZ ;  /* 0x00000000002c7805 */ /* 0x000fe4000001ff00 */
[----:B------:R-:W-:Y:S02]  /*0390*/  CS2R R46, SRZ ;  /* 0x00000000002e7805 */ /* 0x000fe4000001ff00 */
[C---:B------:R-:W-:Y:S02]  /*03a0*/  LOP3.LUT R6, R19.reuse, 0x3f, RZ, 0xc0, !PT ;  /* 0x0000003f13067812 */ /* 0x040fe400078ec0ff */
[C---:B------:R-:W-:Y:S01]  /*03b0*/  SHF.L.U32 R8, R19.reuse, 0x3, RZ ;  /* 0x0000000313087819 */ /* 0x040fe200000006ff */
[----:B--2---:R-:W-:Y:S04]  /*03c0*/  STS.U16 [R2+UR5+0x1000], R5 ;  /* 0x0010000502007988 */ /* 0x004fe80008000405 */
[----:B---3--:R-:W-:Y:S04]  /*03d0*/  STS.U16 [R2+UR5+0x1200], R13 ;  /* 0x0012000d02007988 */ /* 0x008fe80008000405 */
[----:B-----5:R-:W-:Y:S04]  /*03e0*/  STS.U16 [R2+UR5+0x1600], R15 ;  /* 0x0016000f02007988 */ /* 0x020fe80008000405 */
[----:B------:R0:W-:Y:S02]  /*03f0*/  STS.U16 [R2+UR5+0x1400], R9 ;  /* 0x0014000902007988 */ /* 0x0001e40008000405 */
[----:B0-----:R-:W-:Y:S01]  /*0400*/  SHF.L.U32 R9, R19, 0x5, RZ ;  /* 0x0000000513097819 */ /* 0x001fe200000006ff */
[----:B------:R-:W-:Y:S06]  /*0410*/  BRA.U !UP0, `(.L_x_0) ;  /* 0x0000001908e47547 */ /* 0x000fec000b800000 */
[----:B------:R-:W0:Y:S01]  /*0420*/  LDC.64 R4, c[0x0][0x3c0] ;  /* 0x0000f000ff047b82 */ /* 0x000e220000000a00 */
[----:B------:R-:W1:Y:S01]  /*0430*/  LDCU UR4, c[0x0][0x3c8] ;  /* 0x00007900ff0477ac */ /* 0x000e620008000800 */
[----:B------:R-:W-:Y:S02]  /*0440*/  LOP3.LUT R11, R8, 0x30, RZ, 0xc0, !PT ;  /* 0x00000030080b7812 */ /* 0x000fe400078ec0ff */
[----:B------:R-:W-:Y:S02]  /*0450*/  CS2R R40, SRZ ;  /* 0x0000000000287805 */ /* 0x000fe4000001ff00 */
[----:B------:R-:W-:Y:S01]  /*0460*/  LOP3.LUT R8, R19, 0x7, RZ, 0xc0, !PT ;  /* 0x0000000713087812 */ /* 0x000fe200078ec0ff */
[----:B------:R-:W2:Y:S01]  /*0470*/  LDCU.64 UR8, c[0x0][0x388] ;  /* 0x00007100ff0877ac */ /* 0x000ea20008000a00 */
[----:B------:R-:W-:Y:S02]  /*0480*/  LOP3.LUT R14, R17, 0x10, RZ, 0xc0, !PT ;  /* 0x00000010110e7812 */ /* 0x000fe400078ec0ff */
[----:B------:R-:W-:Y:S01]  /*0490*/  CS2R R42, SRZ ;  /* 0x00000000002a7805 */ /* 0x000fe2000001ff00 */
[----:B------:R-:W3:Y:S01]  /*04a0*/  LDC.64 R12, c[0x0][0x3d0] ;  /* 0x0000f400ff0c7b82 */ /* 0x000ee20000000a00 */
[----:B------:R-:W4:Y:S01]  /*04b0*/  LDCU.64 UR12, c[0x0][0x390] ;  /* 0x00007200ff0c77ac */ /* 0x000f220008000a00 */
[----:B------:R-:W-:-:S02]  /*04c0*/  MOV R99, 0xff800000 ;  /* 0xff80000000637802 */ /* 0x000fc40000000f00 */
[----:B------:R-:W-:Y:S02]  /*04d0*/  CS2R R64, SRZ ;  /* 0x0000000000407805 */ /* 0x000fe4000001ff00 */
[----:B------:R-:W-:Y:S02]  /*04e0*/  MOV R89, 0xff800000 ;  /* 0xff80000000597802 */ /* 0x000fe40000000f00 */
[----:B------:R-:W-:Y:S02]  /*04f0*/  CS2R R66, SRZ ;  /* 0x0000000000427805 */ /* 0x000fe4000001ff00 */
[----:B------:R-:W-:Y:S02]  /*0500*/  CS2R R56, SRZ ;  /* 0x0000000000387805 */ /* 0x000fe4000001ff00 */
[----:B------:R-:W-:Y:S01]  /*0510*/  CS2R R58, SRZ ;  /* 0x00000000003a7805 */ /* 0x000fe2000001ff00 */
[----:B------:R-:W5:Y:S01]  /*0520*/  LDC R21, c[0x0][0x3d8] ;  /* 0x0000f600ff157b82 */ /* 0x000f620000000800 */
[----:B------:R-:W-:-:S02]  /*0530*/  CS2R R44, SRZ ;  /* 0x00000000002c7805 */ /* 0x000fc4000001ff00 */
[----:B------:R-:W-:Y:S01]  /*0540*/  CS2R R46, SRZ ;  /* 0x00000000002e7805 */ /* 0x000fe2000001ff00 */
[----:B-1----:R-:W-:Y:S01]  /*0550*/  IMAD R10, R3, UR4, RZ ;  /* 0x00000004030a7c24 */ /* 0x002fe2000f8e02ff */
[----:B------:R-:W-:Y:S01]  /*0560*/  LOP3.LUT R3, R14, 0x20, R19, 0xf8, !PT ;  /* 0x000000200e037812 */ /* 0x000fe200078ef813 */
[----:B------:R-:W-:Y:S01]  /*0570*/  IMAD R14, R8, 0x90, RZ ;  /* 0x00000090080e7824 */ /* 0x000fe200078e02ff */
[----:B------:R-:W-:Y:S01]  /*0580*/  UMOV UR4, URZ ;  /* 0x000000ff00047c82 */ /* 0x000fe20008000000 */
[----:B0-----:R-:W-:Y:S01]  /*0590*/  IMAD R7, R4, UR6, RZ ;  /* 0x0000000604077c24 */ /* 0x001fe2000f8e02ff */
[----:B------:R-:W-:Y:S01]  /*05a0*/  LEA R4, R8, R11, 0x6 ;  /* 0x0000000b08047211 */ /* 0x000fe200078e30ff */
[----:B------:R-:W-:Y:S01]  /*05b0*/  IMAD R16, R16, R5, RZ ;  /* 0x0000000510107224 */ /* 0x000fe200078e02ff */
[C---:B------:R-:W-:Y:S01]  /*05c0*/  SHF.L.U32 R11, R10.reuse, 0x1, RZ ;  /* 0x000000010a0b7819 */ /* 0x040fe200000006ff */
[----:B------:R-:W-:Y:S01]  /*05d0*/  IMAD.HI R10, R10, 0x2, RZ ;  /* 0x000000020a0a7827 */ /* 0x000fe200078e02ff */
[----:B------:R-:W-:-:S02]  /*05e0*/  SHF.L.U32 R8, R7, 0x1, RZ ;  /* 0x0000000107087819 */ /* 0x000fc400000006ff */
[----:B------:R-:W-:Y:S01]  /*05f0*/  LOP3.LUT R15, R4, R3, RZ, 0x3c, !PT ;  /* 0x00000003040f7212 */ /* 0x000fe200078e3cff */
[----:B------:R-:W-:Y:S01]  /*0600*/  IMAD.HI R7, R7, 0x2, RZ ;  /* 0x0000000207077827 */ /* 0x000fe200078e02ff */
[----:B--2---:R-:W-:Y:S01]  /*0610*/  IADD3 R119, P0, P1, R11, UR8, R8 ;  /* 0x000000080b777c10 */ /* 0x004fe2000f91e008 */
[----:B------:R-:W0:Y:S01]  /*0620*/  LDCU UR8, c[0x0][0x3a8] ;  /* 0x00007500ff0877ac */ /* 0x000e220008000800 */
[----:B------:R-:W-:Y:S01]  /*0630*/  LOP3.LUT R8, R9, 0x200, RZ, 0xc0, !PT ;  /* 0x0000020009087812 */ /* 0x000fe200078ec0ff */
[----:B---3--:R-:W-:Y:S01]  /*0640*/  IMAD R12, R12, UR6, RZ ;  /* 0x000000060c0c7c24 */ /* 0x008fe2000f8e02ff */
[----:B------:R-:W-:Y:S01]  /*0650*/  SHF.R.U32.HI R9, RZ, 0x6, R19 ;  /* 0x00000006ff097819 */ /* 0x000fe20000011613 */
[----:B------:R-:W-:Y:S01]  /*0660*/  IMAD R11, R6, R13, RZ ;  /* 0x0000000d060b7224 */ /* 0x000fe200078e02ff */
[----:B------:R-:W-:Y:S01]  /*0670*/  IADD3 R8, PT, PT, R15, UR5, R8 ;  /* 0x000000050f087c10 */ /* 0x000fe2000fffe008 */
[----:B------:R-:W-:Y:S01]  /*0680*/  IMAD R20, R20, R5, RZ ;  /* 0x0000000514147224 */ /* 0x000fe200078e02ff */
[----:B------:R-:W-:-:S02]  /*0690*/  IADD3.X R15, PT, PT, R10, UR9, R7, P0, P1 ;  /* 0x000000090a0f7c10 */ /* 0x000fc400087e2407 */
[C---:B------:R-:W-:Y:S02]  /*06a0*/  SHF.L.U32 R7, R12.reuse, 0x1, RZ ;  /* 0x000000010c077819 */ /* 0x040fe400000006ff */
[----:B------:R-:W-:Y:S02]  /*06b0*/  SHF.L.U32 R10, R11, 0x1, RZ ;  /* 0x000000010b0a7819 */ /* 0x000fe400000006ff */
[----:B------:R-:W-:Y:S01]  /*06c0*/  SGXT.U32 R6, R9, 0x2 ;  /* 0x000000020906781a */ /* 0x000fe20000000000 */
[----:B------:R-:W-:Y:S01]  /*06d0*/  IMAD.HI R9, R12, 0x2, RZ ;  /* 0x000000020c097827 */ /* 0x000fe200078e02ff */
[--C-:B------:R-:W-:Y:S02]  /*06e0*/  LOP3.LUT R3, R4, 0x30, R17.reuse, 0x78, !PT ;  /* 0x0000003004037812 */ /* 0x100fe400078e7811 */
[----:B------:R-:W-:Y:S02]  /*06f0*/  LEA R12, R5, R16, 0x3 ;  /* 0x00000010050c7211 */ /* 0x000fe400078e18ff */
[----:B------:R-:W-:Y:S01]  /*0700*/  LOP3.LUT R4, R14, 0x30, R17, 0x78, !PT ;  /* 0x000000300e047812 */ /* 0x000fe200078e7811 */
[----:B------:R-:W-:Y:S01]  /*0710*/  IMAD.HI R14, R11, 0x2, RZ ;  /* 0x000000020b0e7827 */ /* 0x000fe200078e02ff */
[----:B----4-:R-:W-:-:S02]  /*0720*/  IADD3 R100, P0, P1, R10, UR12, R7 ;  /* 0x0000000c0a647c10 */ /* 0x010fc4000f91e007 */
[----:B------:R-:W-:Y:S01]  /*0730*/  LEA.HI R10, R19, 0x38, RZ, 0x1b ;  /* 0x00000038130a7811 */ /* 0x000fe200078fd8ff */
[----:B-----5:R-:W-:Y:S01]  /*0740*/  IMAD R11, R6, R21, RZ ;  /* 0x00000015060b7224 */ /* 0x020fe200078e02ff */
[C---:B------:R-:W-:Y:S02]  /*0750*/  LEA R6, R5.reuse, R12, 0x3 ;  /* 0x0000000c05067211 */ /* 0x040fe400078e18ff */
[----:B------:R-:W-:Y:S01]  /*0760*/  LEA R128, P2, R12, R119, 0x1 ;  /* 0x000000770c807211 */ /* 0x000fe200078408ff */
[----:B------:R-:W-:Y:S01]  /*0770*/  IMAD R7, R10, R5, RZ ;  /* 0x000000050a077224 */ /* 0x000fe200078e02ff */
[----:B------:R-:W-:Y:S02]  /*0780*/  IADD3.X R18, PT, PT, R14, UR13, R9, P0, P1 ;  /* 0x0000000d0e127c10 */ /* 0x000fe400087e2409 */
[----:B------:R-:W-:Y:S02]  /*0790*/  LEA R10, R5, R6, 0x4 ;  /* 0x00000006050a7211 */ /* 0x000fe400078e20ff */
[----:B------:R-:W-:-:S02]  /*07a0*/  LEA R9, R21, R11, 0x2 ;  /* 0x0000000b15097211 */ /* 0x000fc400078e10ff */
[-C--:B------:R-:W-:Y:S02]  /*07b0*/  LEA R130, P1, R16, R119.reuse, 0x1 ;  /* 0x0000007710827211 */ /* 0x080fe400078208ff */
[----:B------:R-:W-:Y:S02]  /*07c0*/  LEA R126, P3, R6, R119, 0x1 ;  /* 0x00000077067e7211 */ /* 0x000fe400078608ff */
[----:B------:R-:W-:Y:S02]  /*07d0*/  LEA.HI.X.SX32 R129, R12, R15, 0x1, P2 ;  /* 0x0000000f0c817211 */ /* 0x000fe400010f0eff */
[----:B------:R-:W-:Y:S02]  /*07e0*/  LEA R116, P5, R7, R119, 0x1 ;  /* 0x0000007707747211 */ /* 0x000fe400078a08ff */
[----:B------:R-:W-:Y:S02]  /*07f0*/  LEA R12, R5, R10, 0x3 ;  /* 0x0000000a050c7211 */ /* 0x000fe400078e18ff */
[----:B------:R-:W-:-:S02]  /*0800*/  LEA R14, R21, R9, 0x2 ;  /* 0x00000009150e7211 */ /* 0x000fc400078e10ff */
[-C--:B------:R-:W-:Y:S02]  /*0810*/  LEA.HI.X.SX32 R131, R16, R15.reuse, 0x1, P1 ;  /* 0x0000000f10837211 */ /* 0x080fe400008f0eff */
[-C--:B------:R-:W-:Y:S02]  /*0820*/  LEA.HI.X.SX32 R127, R6, R15.reuse, 0x1, P3 ;  /* 0x0000000f067f7211 */ /* 0x080fe400018f0eff */
[----:B------:R-:W-:Y:S02]  /*0830*/  LEA.HI.X.SX32 R117, R7, R15, 0x1, P5 ;  /* 0x0000000f07757211 */ /* 0x000fe400028f0eff */
[----:B------:R-:W-:Y:S02]  /*0840*/  LEA R6, R5, R12, 0x3 ;  /* 0x0000000c05067211 */ /* 0x000fe400078e18ff */
[----:B------:R-:W-:Y:S02]  /*0850*/  LEA R122, P1, R10, R119, 0x1 ;  /* 0x000000770a7a7211 */ /* 0x000fe400078208ff */
[----:B------:R-:W-:-:S02]  /*0860*/  LEA R7, R21, R14, 0x2 ;  /* 0x0000000e15077211 */ /* 0x000fc400078e10ff */
[----:B------:R-:W-:Y:S02]  /*0870*/  LEA R118, P3, R6, R119, 0x1 ;  /* 0x0000007706767211 */ /* 0x000fe400078608ff */
[----:B------:R-:W-:Y:S02]  /*0880*/  LEA.HI.X.SX32 R123, R10, R15, 0x1, P1 ;  /* 0x0000000f0a7b7211 */ /* 0x000fe400008f0eff */
[----:B------:R-:W-:Y:S02]  /*0890*/  LEA R10, R21, R7, 0x2 ;  /* 0x00000007150a7211 */ /* 0x000fe400078e10ff */
[-C--:B------:R-:W-:Y:S02]  /*08a0*/  LEA R124, P4, R20, R119.reuse, 0x1 ;  /* 0x00000077147c7211 */ /* 0x080fe400078808ff */
[----:B------:R-:W-:Y:S02]  /*08b0*/  LEA R120, P2, R12, R119, 0x1 ;  /* 0x000000770c787211 */ /* 0x000fe400078408ff */
[----:B------:R-:W-:-:S02]  /*08c0*/  LEA R114, P0, R11, R100, 0x1 ;  /* 0x000000640b727211 */ /* 0x000fc400078008ff */
[-C--:B------:R-:W-:Y:S02]  /*08d0*/  LEA.HI.X.SX32 R119, R6, R15.reuse, 0x1, P3 ;  /* 0x0000000f06777211 */ /* 0x080fe400018f0eff */
[----:B------:R-:W-:Y:S02]  /*08e0*/  LEA R6, R21, R10, 0x2 ;  /* 0x0000000a15067211 */ /* 0x000fe400078e10ff */
[----:B------:R-:W-:Y:S02]  /*08f0*/  LEA.HI.X.SX32 R121, R12, R15, 0x1, P2 ;  /* 0x0000000f0c797211 */ /* 0x000fe400010f0eff */
[----:B------:R-:W-:Y:S02]  /*0900*/  LEA.HI.X.SX32 R115, R11, R18, 0x1, P0 ;  /* 0x000000120b737211 */ /* 0x000fe400000f0eff */
[----:B------:R-:W-:Y:S02]  /*0910*/  LEA R108, P2, R7, R100, 0x1 ;  /* 0x00000064076c7211 */ /* 0x000fe400078408ff */
[----:B------:R-:W-:-:S02]  /*0920*/  LEA R11, R21, R6, 0x2 ;  /* 0x00000006150b7211 */ /* 0x000fc400078e10ff */
[-C--:B------:R-:W-:Y:S02]  /*0930*/  LEA R112, P1, R9, R100.reuse, 0x1 ;  /* 0x0000006409707211 */ /* 0x080fe400078208ff */
[C---:B------:R-:W-:Y:S02]  /*0940*/  LEA R110, P0, R14.reuse, R100, 0x1 ;  /* 0x000000640e6e7211 */ /* 0x040fe400078008ff */
[-C--:B------:R-:W-:Y:S02]  /*0950*/  LEA.HI.X.SX32 R109, R7, R18.reuse, 0x1, P2 ;  /* 0x00000012076d7211 */ /* 0x080fe400010f0eff */
[----:B------:R-:W-:Y:S02]  /*0960*/  LEA R7, R21, R11, 0x2 ;  /* 0x0000000b15077211 */ /* 0x000fe400078e10ff */
[-C--:B------:R-:W-:Y:S02]  /*0970*/  LEA.HI.X.SX32 R113, R9, R18.reuse, 0x1, P1 ;  /* 0x0000001209717211 */ /* 0x080fe400008f0eff */
[----:B------:R-:W-:-:S02]  /*0980*/  LEA.HI.X.SX32 R111, R14, R18, 0x1, P0 ;  /* 0x000000120e6f7211 */ /* 0x000fc400000f0eff */
[-C--:B------:R-:W-:Y:S02]  /*0990*/  LEA R106, P0, R10, R100.reuse, 0x1 ;  /* 0x000000640a6a7211 */ /* 0x080fe400078008ff */
[-C--:B------:R-:W-:Y:S02]  /*09a0*/  LEA R104, P1, R6, R100.reuse, 0x1 ;  /* 0x0000006406687211 */ /* 0x080fe400078208ff */
[-C--:B------:R-:W-:Y:S02]  /*09b0*/  LEA R102, P2, R11, R100.reuse, 0x1 ;  /* 0x000000640b667211 */ /* 0x080fe400078408ff */
[----:B------:R-:W-:Y:S02]  /*09c0*/  LEA R100, P3, R7, R100, 0x1 ;  /* 0x0000006407647211 */ /* 0x000fe400078608ff */
[-C--:B------:R-:W-:Y:S02]  /*09d0*/  LEA.HI.X.SX32 R107, R10, R18.reuse, 0x1, P0 ;  /* 0x000000120a6b7211 */ /* 0x080fe400000f0eff */
[----:B------:R-:W-:-:S02]  /*09e0*/  LEA.HI.X.SX32 R105, R6, R18, 0x1, P1 ;  /* 0x0000001206697211 */ /* 0x000fc400008f0eff */
[-C--:B------:R-:W-:Y:S02]  /*09f0*/  LEA.HI.X.SX32 R103, R11, R18.reuse, 0x1, P2 ;  /* 0x000000120b677211 */ /* 0x080fe400010f0eff */
[----:B------:R-:W-:Y:S02]  /*0a00*/  LEA.HI.X.SX32 R101, R7, R18, 0x1, P3 ;  /* 0x0000001207657211 */ /* 0x000fe400018f0eff */
[----:B------:R-:W-:Y:S02]  /*0a10*/  LEA.HI.X.SX32 R125, R20, R15, 0x1, P4 ;  /* 0x0000000f147d7211 */ /* 0x000fe400020f0eff */
[----:B------:R-:W-:Y:S02]  /*0a20*/  LOP3.LUT R9, R2, 0x40, RZ, 0x3c, !PT ;  /* 0x0000004002097812 */ /* 0x000fe400078e3cff */
[----:B------:R-:W-:Y:S02]  /*0a30*/  MOV R7, 0x3f800000 ;  /* 0x3f80000000077802 */ /* 0x000fe40000000f00 */
[----:B------:R-:W-:-:S02]  /*0a40*/  MOV R12, RZ ;  /* 0x000000ff000c7202 */ /* 0x000fc40000000f00 */
[----:B------:R-:W-:Y:S02]  /*0a50*/  MOV R6, RZ ;  /* 0x000000ff00067202 */ /* 0x000fe40000000f00 */
[----:B------:R-:W-:Y:S02]  /*0a60*/  MOV R11, 0x3f800000 ;  /* 0x3f800000000b7802 */ /* 0x000fe40000000f00 */
[----:B0-----:R-:W-:-:S07]  /*0a70*/  LOP3.LUT R10, R4, 0x40, RZ, 0x3c, !PT ;  /* 0x00000040040a7812 */ /* 0x001fce00078e3cff */
.L_x_1:
[----:B------:R-:W-:-:S04]  /*0a80*/  IMAD.WIDE R14, R12, 0x2, R130 ;  /* 0x000000020c0e7825 */ /* 0x000fc800078e0282 */
[C---:B------:R-:W-:Y:S02]  /*0a90*/  IMAD.WIDE R16, R12.reuse, 0x2, R128 ;  /* 0x000000020c107825 */ /* 0x040fe400078e0280 */
[----:B------:R-:W2:Y:S02]  /*0aa0*/  LDG.E.U16 R15, desc[UR10][R14.64] ;  /* 0x0000000a0e0f7981 */ /* 0x000ea4000c1e1500 */
[C---:B------:R-:W-:Y:S02]  /*0ab0*/  IMAD.WIDE R18, R12.reuse, 0x2, R126 ;  /* 0x000000020c127825 */ /* 0x040fe400078e027e */
[----:B------:R-:W3:Y:S02]  /*0ac0*/  LDG.E.U16 R17, desc[UR10][R16.64] ;  /* 0x0000000a10117981 */ /* 0x000ee4000c1e1500 */
[C---:B------:R-:W-:Y:S02]  /*0ad0*/  IMAD.WIDE R20, R12.reuse, 0x2, R124 ;  /* 0x000000020c147825 */ /* 0x040fe400078e027c */
[----:B------:R-:W4:Y:S02]  /*0ae0*/  LDG.E.U16 R19, desc[UR10][R18.64] ;  /* 0x0000000a12137981 */ /* 0x000f24000c1e1500 */
[----:B------:R-:W-:-:S02]  /*0af0*/  IMAD.WIDE R22, R12, 0x2, R122 ;  /* 0x000000020c167825 */ /* 0x000fc400078e027a */
[----:B------:R-:W5:Y:S02]  /*0b00*/  LDG.E.U16 R21, desc[UR10][R20.64] ;  /* 0x0000000a14157981 */ /* 0x000f64000c1e1500 */
[C---:B------:R-:W-:Y:S02]  /*0b10*/  IMAD.WIDE R24, R12.reuse, 0x2, R120 ;  /* 0x000000020c187825 */ /* 0x040fe400078e0278 */
[----:B------:R-:W5:Y:S02]  /*0b20*/  LDG.E.U16 R23, desc[UR10][R22.64] ;  /* 0x0000000a16177981 */ /* 0x000f64000c1e1500 */
[C---:B------:R-:W-:Y:S02]  /*0b30*/  IMAD.WIDE R26, R12.reuse, 0x2, R118 ;  /* 0x000000020c1a7825 */ /* 0x040fe400078e0276 */
[----:B------:R-:W5:Y:S02]  /*0b40*/  LDG.E.U16 R25, desc[UR10][R24.64] ;  /* 0x0000000a18197981 */ /* 0x000f64000c1e1500 */
[----:B------:R-:W-:-:S02]  /*0b50*/  IMAD.WIDE R28, R12, 0x2, R116 ;  /* 0x000000020c1c7825 */ /* 0x000fc400078e0274 */
[----:B------:R-:W5:Y:S04]  /*0b60*/  LDG.E.U16 R27, desc[UR10][R26.64] ;  /* 0x0000000a1a1b7981 */ /* 0x000f68000c1e1500 */
[----:B------:R-:W5:Y:S01]  /*0b70*/  LDG.E.U16 R29, desc[UR10][R28.64] ;  /* 0x0000000a1c1d7981 */ /* 0x000f62000c1e1500 */
[----:B------:R-:W-:Y:S01]  /*0b80*/  BAR.SYNC.DEFER_BLOCKING 0x0 ;  /* 0x0000000000007b1d */ /* 0x000fe20000010000 */
[----:B------:R-:W-:-:S04]  /*0b90*/  IMAD.WIDE R48, R6, 0x2, R102 ;  /* 0x0000000206307825 */ /* 0x000fc800078e0266 */
[----:B------:R-:W-:-:S04]  /*0ba0*/  IMAD.WIDE R60, R6, 0x2, R108 ;  /* 0x00000002063c7825 */ /* 0x000fc800078e026c */
[----:B------:R-:W-:-:S04]  /*0bb0*/  IMAD.WIDE R80, R6, 0x2, R104 ;  /* 0x0000000206507825 */ /* 0x000fc800078e0268 */
[C---:B------:R-:W-:Y:S01]  /*0bc0*/  IMAD.WIDE R82, R6.reuse, 0x2, R100 ;  /* 0x0000000206527825 */ /* 0x040fe200078e0264 */
[----:B--2---:R0:W-:Y:S04]  /*0bd0*/  STS.U16 [R2+UR5], R15 ;  /* 0x0000000f02007988 */ /* 0x0041e80008000405 */
[----:B---3--:R-:W-:Y:S04]  /*0be0*/  STS.U16 [R2+UR5+0x200], R17 ;  /* 0x0002001102007988 */ /* 0x008fe80008000405 */
[----:B----4-:R1:W-:Y:S04]  /*0bf0*/  STS.U16 [R2+UR5+0x400], R19 ;  /* 0x0004001302007988 */ /* 0x0103e80008000405 */
[----:B-----5:R2:W-:Y:S04]  /*0c00*/  STS.U16 [R2+UR5+0x600], R21 ;  /* 0x0006001502007988 */ /* 0x0205e80008000405 */
[----:B------:R-:W-:Y:S04]  /*0c10*/  STS.U16 [R2+UR5+0x800], R23 ;  /* 0x0008001702007988 */ /* 0x000fe80008000405 */
[----:B------:R-:W-:Y:S04]  /*0c20*/  STS.U16 [R2+UR5+0xa00], R25 ;  /* 0x000a001902007988 */ /* 0x000fe80008000405 */
[----:B------:R-:W-:Y:S04]  /*0c30*/  STS.U16 [R2+UR5+0xc00], R27 ;  /* 0x000c001b02007988 */ /* 0x000fe80008000405 */
[----:B------:R-:W-:Y:S01]  /*0c40*/  STS.U16 [R2+UR5+0xe00], R29 ;  /* 0x000e001d02007988 */ /* 0x000fe20008000405 */
[----:B------:R-:W-:Y:S01]  /*0c50*/  BAR.SYNC.DEFER_BLOCKING 0x0 ;  /* 0x0000000000007b1d */ /* 0x000fe20000010000 */
[----:B0-----:R-:W-:-:S04]  /*0c60*/  IMAD.WIDE R14, R6, 0x2, R114 ;  /* 0x00000002060e7825 */ /* 0x001fc800078e0272 */
[----:B-1----:R-:W-:-:S04]  /*0c70*/  IMAD.WIDE R18, R6, 0x2, R110 ;  /* 0x0000000206127825 */ /* 0x002fc800078e026e */
[----:B--2---:R-:W-:-:S04]  /*0c80*/  IMAD.WIDE R20, R6, 0x2, R106 ;  /* 0x0000000206147825 */ /* 0x004fc800078e026a */
[----:B------:R-:W-:Y:S01]  /*0c90*/  IMAD.WIDE R16, R6, 0x2, R112 ;  /* 0x0000000206107825 */ /* 0x000fe200078e0270 */
[----:B------:R-:W2:Y:S04]  /*0ca0*/  LDG.E.U16 R97, desc[UR10][R14.64] ;  /* 0x0000000a0e617981 */ /* 0x000ea8000c1e1500 */
[----:B------:R-:W3:Y:S04]  /*0cb0*/  LDG.E.U16 R95, desc[UR10][R18.64] ;  /* 0x0000000a125f7981 */ /* 0x000ee8000c1e1500 */
[----:B------:R0:W4:Y:S04]  /*0cc0*/  LDG.E.U16 R93, desc[UR10][R20.64] ;  /* 0x0000000a145d7981 */ /* 0x000128000c1e1500 */
[----:B------:R-:W5:Y:S04]  /*0cd0*/  LDG.E.U16 R91, desc[UR10][R48.64] ;  /* 0x0000000a305b7981 */ /* 0x000f68000c1e1500 */
[----:B------:R1:W2:Y:S04]  /*0ce0*/  LDG.E.U16 R94, desc[UR10][R16.64] ;  /* 0x0000000a105e7981 */ /* 0x0002a8000c1e1500 */
[----:B------:R0:W2:Y:S04]  /*0cf0*/  LDG.E.U16 R92, desc[UR10][R60.64] ;  /* 0x0000000a3c5c7981 */ /* 0x0000a8000c1e1500 */
[----:B------:R-:W2:Y:S04]  /*0d00*/  LDG.E.U16 R90, desc[UR10][R80.64] ;  /* 0x0000000a505a7981 */ /* 0x000ea8000c1e1500 */
[----:B------:R0:W2:Y:S04]  /*0d10*/  LDG.E.U16 R88, desc[UR10][R82.64] ;  /* 0x0000000a52587981 */ /* 0x0000a8000c1e1500 */
[----:B------:R-:W-:Y:S04]  /*0d20*/  LDSM.16.MT88.4 R84, [R8+0x1000] ;  /* 0x001000000854783b */ /* 0x000fe80000004200 */
[----:B------:R-:W1:Y:S04]  /*0d30*/  LDSM.16.M88.4 R36, [R3+UR5+0x400] ;  /* 0x000400050324783b */ /* 0x000e680008000200 */
[----:B------:R-:W1:Y:S04]  /*0d40*/  LDSM.16.M88.4 R72, [R3+UR5+0x200] ;  /* 0x000200050348783b */ /* 0x000e680008000200 */
[----:B------:R-:W1:Y:S04]  /*0d50*/  LDSM.16.M88.4 R68, [R3+UR5] ;  /* 0x000000050344783b */ /* 0x000e680008000200 */
[----:B------:R-:W1:Y:S04]  /*0d60*/  LDSM.16.M88.4 R32, [R3+UR5+0x600] ;  /* 0x000600050320783b */ /* 0x000e680008000200 */
[----:B------:R-:W1:Y:S04]  /*0d70*/  LDSM.16.MT88.4 R76, [R8+0x1400] ;  /* 0x00140000084c783b */ /* 0x000e680000004200 */
[----:B------:R-:W1:Y:S04]  /*0d80*/  LDSM.16.M88.4 R28, [R3+UR5+0x800] ;  /* 0x00080005031c783b */ /* 0x000e680008000200 */
[----:B------:R-:W1:Y:S04]  /*0d90*/  LDSM.16.M88.4 R24, [R3+UR5+0xa00] ;  /* 0x000a00050318783b */ /* 0x000e680008000200 */
[----:B0-----:R-:W0:Y:S04]  /*0da0*/  LDSM.16.M88.4 R20, [R3+UR5+0xc00] ;  /* 0x000c00050314783b */ /* 0x001e280008000200 */
[----:B-1----:R-:W1:Y:S01]  /*0db0*/  LDSM.16.M88.4 R16, [R3+UR5+0xe00] ;  /* 0x000e00050310783b */ /* 0x002e620008000200 */
[----:B------:R-:W-:Y:S01]  /*0dc0*/  BAR.SYNC.DEFER_BLOCKING 0x0 ;  /* 0x0000000000007b1d */ /* 0x000fe20000010000 */
[C---:B------:R-:W-:Y:S08]  /*0dd0*/  HMMA.16816.F32 R60, R84.reuse, R36, RZ ;  /* 0x00000024543c723c */ /* 0x040ff000000018ff */
[C---:B------:R-:W-:Y:S08]  /*0de0*/  HMMA.16816.F32 R48, R84.reuse, R72, RZ ;  /* 0x000000485430723c */ /* 0x040ff000000018ff */
[C---:B------:R-:W-:Y:S08]  /*0df0*/  HMMA.16816.F32 R52, R84.reuse, R68, RZ ;  /* 0x000000445434723c */ /* 0x040ff000000018ff */
[----:B------:R-:W-:Y:S08]  /*0e00*/  HMMA.16816.F32 R80, R84, R32, RZ ;  /* 0x000000205450723c */ /* 0x000ff000000018ff */
[----:B------:R-:W-:Y:S08]  /*0e10*/  HMMA.16816.F32 R60, R76, R38, R60 ;  /* 0x000000264c3c723c */ /* 0x000ff0000000183c */
[----:B------:R-:W-:Y:S08]  /*0e20*/  HMMA.16816.F32 R36, R84, R28, RZ ;  /* 0x0000001c5424723c */ /* 0x000ff000000018ff */
[----:B------:R-:W-:Y:S08]  /*0e30*/  HMMA.16816.F32 R72, R76, R74, R48 ;  /* 0x0000004a4c48723c */ /* 0x000ff00000001830 */
[----:B------:R-:W-:Y:S08]  /*0e40*/  HMMA.16816.F32 R48, R84, R24, RZ ;  /* 0x000000185430723c */ /* 0x000ff000000018ff */
[----:B------:R-:W-:Y:S08]  /*0e50*/  HMMA.16816.F32 R68, R76, R70, R52 ;  /* 0x000000464c44723c */ /* 0x000ff00000001834 */
[C---:B0-----:R-:W-:Y:S08]  /*0e60*/  HMMA.16816.F32 R52, R84.reuse, R20, RZ ;  /* 0x000000145434723c */ /* 0x041ff000000018ff */
[----:B-1----:R-:W-:Y:S08]  /*0e70*/  HMMA.16816.F32 R84, R84, R16, RZ ;  /* 0x000000105454723c */ /* 0x002ff000000018ff */
[----:B------:R-:W-:Y:S01]  /*0e80*/  HMMA.16816.F32 R80, R76, R34, R80 ;  /* 0x000000224c50723c */ /* 0x000fe20000001850 */
[----:B------:R-:W-:-:S07]  /*0e90*/  FMUL R14, R68, UR8 ;  /* 0x00000008440e7c20 */ /* 0x000fce0008400000 */
[----:B------:R-:W-:Y:S01]  /*0ea0*/  HMMA.16816.F32 R36, R76, R30, R36 ;  /* 0x0000001e4c24723c */ /* 0x000fe20000001824 */
[----:B------:R-:W-:Y:S01]  /*0eb0*/  FMUL R15, R69, UR8 ;  /* 0x00000008450f7c20 */ /* 0x000fe20008400000 */
[----:B------:R-:W-:-:S06]  /*0ec0*/  FMUL R16, R72, UR8 ;  /* 0x0000000848107c20 */ /* 0x000fcc0008400000 */
[----:B------:R-:W-:Y:S01]  /*0ed0*/  HMMA.16816.F32 R48, R76, R26, R48 ;  /* 0x0000001a4c30723c */ /* 0x000fe20000001830 */
[----:B------:R-:W-:Y:S01]  /*0ee0*/  FMUL R17, R73, UR8 ;  /* 0x0000000849117c20 */ /* 0x000fe20008400000 */
[----:B------:R-:W-:-:S06]  /*0ef0*/  FMNMX3 R16, R14, R15, R16, !PT ;  /* 0x0000000f0e107276 */ /* 0x000fcc0007800010 */
[----:B------:R-:W-:Y:S01]  /*0f00*/  HMMA.16816.F32 R52, R76, R22, R52 ;  /* 0x000000164c34723c */ /* 0x000fe20000001834 */
[----:B------:R-:W-:Y:S01]  /*0f10*/  FMUL R14, R61, UR8 ;  /* 0x000000083d0e7c20 */ /* 0x000fe20008400000 */
[----:B------:R-:W-:-:S06]  /*0f20*/  FMUL R15, R80, UR8 ;  /* 0x00000008500f7c20 */ /* 0x000fcc0008400000 */
[----:B------:R-:W-:Y:S01]  /*0f30*/  HMMA.16816.F32 R84, R76, R18, R84 ;  /* 0x000000124c54723c */ /* 0x000fe20000001854 */
[----:B------:R-:W-:-:S05]  /*0f40*/  FMUL R18, R60, UR8 ;  /* 0x000000083c127c20 */ /* 0x000fca0008400000 */
[----:B------:R-:W-:Y:S01]  /*0f50*/  FMNMX3 R18, R16, R17, R18, !PT ;  /* 0x0000001110127276 */ /* 0x000fe20007800012 */
[----:B------:R-:W-:Y:S01]  /*0f60*/  FMUL R16, R81, UR8 ;  /* 0x0000000851107c20 */ /* 0x000fe20008400000 */
[----:B------:R-:W-:Y:S02]  /*0f70*/  FMUL R17, R36, UR8 ;  /* 0x0000000824117c20 */ /* 0x000fe40008400000 */
[----:B------:R-:W-:Y:S01]  /*0f80*/  FMNMX3 R18, R18, R14, R15, !PT ;  /* 0x0000000e12127276 */ /* 0x000fe2000780000f */
[----:B------:R-:W-:Y:S01]  /*0f90*/  FMUL R14, R37, UR8 ;  /* 0x00000008250e7c20 */ /* 0x000fe20008400000 */
[----:B------:R-:W-:Y:S02]  /*0fa0*/  FMUL R15, R48, UR8 ;  /* 0x00000008300f7c20 */ /* 0x000fe40008400000 */
[----:B------:R-:W-:Y:S01]  /*0fb0*/  FMNMX3 R16, R18, R16, R17, !PT ;  /* 0x0000001012107276 */ /* 0x000fe20007800011 */
[----:B------:R-:W-:Y:S01]  /*0fc0*/  FMUL R18, R49, UR8 ;  /* 0x0000000831127c20 */ /* 0x000fe20008400000 */
[----:B------:R-:W-:-:S02]  /*0fd0*/  FMUL R17, R52, UR8 ;  /* 0x0000000834117c20 */ /* 0x000fc40008400000 */
[----:B------:R-:W-:Y:S01]  /*0fe0*/  FMNMX3 R15, R16, R14, R15, !PT ;  /* 0x0000000e100f7276 */ /* 0x000fe2000780000f */
[----:B------:R-:W-:Y:S01]  /*0ff0*/  FMUL R14, R84, UR8 ;  /* 0x00000008540e7c20 */ /* 0x000fe20008400000 */
[----:B------:R-:W-:Y:S02]  /*1000*/  FMUL R16, R53, UR8 ;  /* 0x0000000835107c20 */ /* 0x000fe40008400000 */
[----:B------:R-:W-:Y:S01]  /*1010*/  FMNMX3 R17, R15, R18, R17, !PT ;  /* 0x000000120f117276 */ /* 0x000fe20007800011 */
[----:B------:R-:W-:-:S03]  /*1020*/  FMUL R15, R85, UR8 ;  /* 0x00000008550f7c20 */ /* 0x000fc60008400000 */
[----:B------:R-:W-:-:S04]  /*1030*/  FMNMX3 R14, R17, R16, R14, !PT ;  /* 0x00000010110e7276 */ /* 0x000fc8000780000e */
[----:B------:R-:W-:-:S05]  /*1040*/  FMNMX R20, R15, R14, !PT ;  /* 0x0000000e0f147209 */ /* 0x000fca0007800000 */
[----:B------:R-:W0:Y:S01]  /*1050*/  SHFL.BFLY PT, R15, R20, 0x2, 0x1f ;  /* 0x0c401f00140f7f89 */ /* 0x000e2200000e0000 */
[----:B------:R-:W-:Y:S01]  /*1060*/  FMUL R14, R70, UR8 ;  /* 0x00000008460e7c20 */ /* 0x000fe20008400000 */
[----:B------:R-:W-:Y:S01]  /*1070*/  FMUL R16, R74, UR8 ;  /* 0x000000084a107c20 */ /* 0x000fe20008400000 */
[----:B------:R-:W-:Y:S01]  /*1080*/  FMUL R17, R75, UR8 ;  /* 0x000000084b117c20 */ /* 0x000fe20008400000 */
[----:B------:R-:W-:Y:S01]  /*1090*/  FMUL R18, R62, UR8 ;  /* 0x000000083e127c20 */ /* 0x000fe20008400000 */
[----:B0-----:R-:W-:Y:S01]  /*10a0*/  FMNMX R22, R20, R15, !PT ;  /* 0x0000000f14167209 */ /* 0x001fe20007800000 */
        /* <DEDUP_REMOVED lines=10> */
[----:B------:R-:W-:-:S04]  /*1150*/  FMNMX3 R15, R15, R17, R18, !PT ;  /* 0x000000110f0f7276 */ /* 0x000fc80007800012 */
[----:B------:R-:W-:Y:S01]  /*1160*/  FMNMX3 R18, R15, R16, R19, !PT ;  /* 0x000000100f127276 */ /* 0x000fe20007800013 */
[----:B------:R-:W-:Y:S01]  /*1170*/  FMUL R15, R54, UR8 ;  /* 0x00000008360f7c20 */ /* 0x000fe20008400000 */
[----:B------:R-:W-:Y:S01]  /*1180*/  FMUL R19, R51, UR8 ;  /* 0x0000000833137c20 */ /* 0x000fe20008400000 */
[----:B------:R-:W-:Y:S01]  /*1190*/  FMUL R16, R55, UR8 ;  /* 0x0000000837107c20 */ /* 0x000fe20008400000 */
[----:B------:R-:W-:-:S03]  /*11a0*/  FMUL R17, R86, UR8 ;  /* 0x0000000856117c20 */ /* 0x000fc60008400000 */
[----:B------:R-:W-:Y:S01]  /*11b0*/  FMNMX3 R18, R18, R19, R15, !PT ;  /* 0x0000001312127276 */ /* 0x000fe2000780000f */
[----:B------:R-:W-:-:S03]  /*11c0*/  FMUL R15, R87, UR8 ;  /* 0x00000008570f7c20 */ /* 0x000fc60008400000 */
[----:B------:R-:W-:-:S04]  /*11d0*/  FMNMX3 R16, R18, R16, R17, !PT ;  /* 0x0000001012107276 */ /* 0x000fc80007800011 */
[----:B------:R-:W-:-:S05]  /*11e0*/  FMNMX R15, R15, R16, !PT ;  /* 0x000000100f0f7209 */ /* 0x000fca0007800000 */
[----:B------:R-:W0:Y:S04]  /*11f0*/  SHFL.BFLY PT, R16, R15, 0x2, 0x1f ;  /* 0x0c401f000f107f89 */ /* 0x000e2800000e0000 */
[----:B------:R-:W1:Y:S01]  /*1200*/  SHFL.BFLY PT, R21, R22, 0x1, 0x1f ;  /* 0x0c201f0016157f89 */ /* 0x000e6200000e0000 */
[----:B0-----:R-:W-:-:S05]  /*1210*/  FMNMX R18, R15, R16, !PT ;  /* 0x000000100f127209 */ /* 0x001fca0007800000 */
[----:B------:R-:W0:Y:S04]  /*1220*/  SHFL.BFLY PT, R20, R18, 0x1, 0x1f ;  /* 0x0c201f0012147f89 */ /* 0x000e2800000e0000 */
[----:B--2---:R-:W-:Y:S04]  /*1230*/  STS.U16 [R2+UR5], R97 ;  /* 0x0000006102007988 */ /* 0x004fe80008000405 */
[----:B---3--:R-:W-:Y:S04]  /*1240*/  STS.U16 [R2+UR5+0x400], R95 ;  /* 0x0004005f02007988 */ /* 0x008fe80008000405 */
[----:B----4-:R-:W-:Y:S04]  /*1250*/  STS.U16 [R2+UR5+0x800], R93 ;  /* 0x0008005d02007988 */ /* 0x010fe80008000405 */
[----:B-----5:R-:W-:Y:S04]  /*1260*/  STS.U16 [R2+UR5+0xc00], R91 ;  /* 0x000c005b02007988 */ /* 0x020fe80008000405 */
[----:B------:R-:W-:Y:S04]  /*1270*/  STS.U16 [R9+UR5+0x200], R94 ;  /* 0x0002005e09007988 */ /* 0x000fe80008000405 */
[----:B------:R-:W-:Y:S04]  /*1280*/  STS.U16 [R9+UR5+0x600], R92 ;  /* 0x0006005c09007988 */ /* 0x000fe80008000405 */
[----:B------:R-:W-:Y:S04]  /*1290*/  STS.U16 [R9+UR5+0xa00], R90 ;  /* 0x000a005a09007988 */ /* 0x000fe80008000405 */
[----:B------:R-:W-:Y:S01]  /*12a0*/  STS.U16 [R9+UR5+0xe00], R88 ;  /* 0x000e005809007988 */ /* 0x000fe20008000405 */
[----:B------:R-:W-:Y:S01]  /*12b0*/  BAR.SYNC.DEFER_BLOCKING 0x0 ;  /* 0x0000000000007b1d */ /* 0x000fe20000010000 */
[----:B-1----:R-:W-:-:S02]  /*12c0*/  FMNMX3 R14, R22, R21, R99, !PT ;  /* 0x00000015160e7276 */ /* 0x002fc40007800063 */
[----:B0-----:R-:W-:-:S03]  /*12d0*/  FMNMX3 R18, R18, R20, R89, !PT ;  /* 0x0000001412127276 */ /* 0x001fc60007800059 */
[----:B------:R-:W-:-:S04]  /*12e0*/  FADD R20, -R14, R99 ;  /* 0x000000630e147221 */ /* 0x000fc80000000100 */
[----:B------:R-:W-:Y:S01]  /*12f0*/  FMUL R21, R20, 1.4426950216293334961 ;  /* 0x3fb8aa3b14157820 */ /* 0x000fe20000400000 */
[----:B------:R-:W-:Y:S01]  /*1300*/  FFMA R20, R70, UR8, -R18 ;  /* 0x0000000846147c23 */ /* 0x000fe20008000812 */
[--C-:B------:R-:W-:Y:S01]  /*1310*/  FFMA R48, R48, UR8, -R14.reuse ;  /* 0x0000000830307c23 */ /* 0x100fe2000800080e */
[--C-:B------:R-:W-:Y:S02]  /*1320*/  FFMA R72, R72, UR8, -R14.reuse ;  /* 0x0000000848487c23 */ /* 0x100fe4000800080e */
[----:B------:R-:W-:Y:S01]  /*1330*/  FMUL R20, R20, 1.4426950216293334961 ;  /* 0x3fb8aa3b14147820 */ /* 0x000fe20000400000 */
[--C-:B------:R-:W-:Y:S01]  /*1340*/  FFMA R68, R68, UR8, -R14.reuse ;  /* 0x0000000844447c23 */ /* 0x100fe2000800080e */
[--C-:B------:R-:W-:Y:S01]  /*1350*/  FFMA R69, R69, UR8, -R14.reuse ;  /* 0x0000000845457c23 */ /* 0x100fe2000800080e */
[----:B------:R-:W-:Y:S01]  /*1360*/  FMUL R19, R48, 1.4426950216293334961 ;  /* 0x3fb8aa3b30137820 */ /* 0x000fe20000400000 */
[----:B------:R-:W-:Y:S01]  /*1370*/  FMUL R72, R72, 1.4426950216293334961 ;  /* 0x3fb8aa3b48487820 */ /* 0x000fe20000400000 */
[----:B------:R-:W-:Y:S01]  /*1380*/  MUFU.EX2 R70, R21 ;  /* 0x0000001500467308 */ /* 0x000fe20000000800 */
[----:B------:R-:W-:Y:S01]  /*1390*/  FADD R24, -R18, R89 ;  /* 0x0000005912187221 */ /* 0x000fe20000000100 */
[--C-:B------:R-:W-:Y:S01]  /*13a0*/  FFMA R73, R73, UR8, -R14.reuse ;  /* 0x0000000849497c23 */ /* 0x100fe2000800080e */
[--C-:B------:R-:W-:Y:S01]  /*13b0*/  FFMA R49, R49, UR8, -R14.reuse ;  /* 0x0000000831317c23 */ /* 0x100fe2000800080e */
[----:B------:R-:W-:Y:S01]  /*13c0*/  FMUL R68, R68, 1.4426950216293334961 ;  /* 0x3fb8aa3b44447820 */ /* 0x000fe20000400000 */
[----:B------:R-:W-:Y:S01]  /*13d0*/  FMUL R69, R69, 1.4426950216293334961 ;  /* 0x3fb8aa3b45457820 */ /* 0x000fe20000400000 */
[----:B------:R-:W-:Y:S02]  /*13e0*/  LDSM.16.M88.4 R28, [R4+UR5+0x800] ;  /* 0x00080005041c783b */ /* 0x000fe40008000200 */
[----:B------:R0:W-:Y:S01]  /*13f0*/  MUFU.EX2 R48, R20 ;  /* 0x0000001400307308 */ /* 0x0001e20000000800 */
[----:B------:R-:W-:Y:S01]  /*1400*/  FMUL R73, R73, 1.4426950216293334961 ;  /* 0x3fb8aa3b49497820 */ /* 0x000fe20000400000 */
[----:B------:R-:W-:Y:S01]  /*1410*/  FMUL R49, R49, 1.4426950216293334961 ;  /* 0x3fb8aa3b31317820 */ /* 0x000fe20000400000 */
[----:B------:R-:W-:Y:S01]  /*1420*/  FFMA R52, R52, UR8, -R14 ;  /* 0x0000000834347c23 */ /* 0x000fe2000800080e */
[----:B0-----:R-:W0:Y:S04]  /*1430*/  LDSM.16.M88.4 R20, [R4+UR5] ;  /* 0x000000050414783b */ /* 0x001e280008000200 */
[----:B------:R1:W-:Y:S01]  /*1440*/  MUFU.EX2 R98, R72 ;  /* 0x0000004800627308 */ /* 0x0003e20000000800 */
[--C-:B------:R-:W-:Y:S01]  /*1450*/  FFMA R71, R71, UR8, -R18.reuse ;  /* 0x0000000847477c23 */ /* 0x100fe20008000812 */
[--C-:B------:R-:W-:Y:S01]  /*1460*/  FFMA R74, R74, UR8, -R18.reuse ;  /* 0x000000084a4a7c23 */ /* 0x100fe20008000812 */
[----:B------:R-:W-:Y:S01]  /*1470*/  FFMA R75, R75, UR8, -R18 ;  /* 0x000000084b4b7c23 */ /* 0x000fe20008000812 */
[----:B------:R-:W-:Y:S01]  /*1480*/  FFMA R61, R61, UR8, -R14 ;  /* 0x000000083d3d7c23 */ /* 0x000fe2000800080e */
[----:B-1----:R-:W-:-:S03]  /*1490*/  FMUL R72, R24, 1.4426950216293334961 ;  /* 0x3fb8aa3b18487820 */ /* 0x002fc60000400000 */
[----:B------:R-:W-:Y:S01]  /*14a0*/  MUFU.EX2 R79, R68 ;  /* 0x00000044004f7308 */ /* 0x000fe20000000800 */
[----:B------:R-:W1:Y:S01]  /*14b0*/  LDSM.16.M88.4 R24, [R4+UR5+0x400] ;  /* 0x000400050418783b */ /* 0x000e620008000200 */
[----:B------:R-:W-:Y:S01]  /*14c0*/  FMUL R15, R52, 1.4426950216293334961 ;  /* 0x3fb8aa3b340f7820 */ /* 0x000fe20000400000 */
[--C-:B------:R-:W-:Y:S01]  /*14d0*/  FFMA R80, R80, UR8, -R14.reuse ;  /* 0x0000000850507c23 */ /* 0x100fe2000800080e */
[----:B------:R-:W-:-:S04]  /*14e0*/  FFMA R81, R81, UR8, -R14 ;  /* 0x0000000851517c23 */ /* 0x000fc8000800080e */
[----:B------:R-:W-:Y:S01]  /*14f0*/  MUFU.EX2 R96, R69 ;  /* 0x0000004500607308 */ /* 0x000fe20000000800 */
[----:B------:R-:W-:Y:S01]  /*1500*/  FMUL R52, R74, 1.4426950216293334961 ;  /* 0x3fb8aa3b4a347820 */ /* 0x000fe20000400000 */
[----:B------:R-:W-:Y:S01]  /*1510*/  FMUL R75, R75, 1.4426950216293334961 ;  /* 0x3fb8aa3b4b4b7820 */ /* 0x000fe20000400000 */
[----:B------:R-:W-:Y:S01]  /*1520*/  FMUL R77, R61, 1.4426950216293334961 ;  /* 0x3fb8aa3b3d4d7820 */ /* 0x000fe20000400000 */
[----:B------:R-:W-:-:S04]  /*1530*/  FFMA R37, R37, UR8, -R14 ;  /* 0x0000000825257c23 */ /* 0x000fc8000800080e */
[----:B------:R2:W-:Y:S01]  /*1540*/  MUFU.EX2 R76, R49 ;  /* 0x00000031004c7308 */ /* 0x0005e20000000800 */
[----:B------:R-:W-:Y:S01]  /*1550*/  FMUL R61, R80, 1.4426950216293334961 ;  /* 0x3fb8aa3b503d7820 */ /* 0x000fe20000400000 */
[----:B------:R-:W-:-:S06]  /*1560*/  FMUL R80, R81, 1.4426950216293334961 ;  /* 0x3fb8aa3b51507820 */ /* 0x000fcc0000400000 */
[----:B------:R-:W3:Y:S01]  /*1570*/  MUFU.EX2 R73, R73 ;  /* 0x0000004900497308 */ /* 0x000ee20000000800 */
[----:B--2---:R-:W-:Y:S01]  /*1580*/  FMUL R49, R71, 1.4426950216293334961 ;  /* 0x3fb8aa3b47317820 */ /* 0x004fe20000400000 */
[----:B------:R-:W-:-:S06]  /*1590*/  FMUL R37, R37, 1.4426950216293334961 ;  /* 0x3fb8aa3b25257820 */ /* 0x000fcc0000400000 */
[----:B------:R-:W2:Y:S01]  /*15a0*/  MUFU.EX2 R72, R72 ;  /* 0x0000004800487308 */ /* 0x000ea20000000800 */
[--C-:B------:R-:W-:Y:S01]  /*15b0*/  FFMA R60, R60, UR8, -R14.reuse ;  /* 0x000000083c3c7c23 */ /* 0x100fe2000800080e */
[----:B------:R-:W-:-:S06]  /*15c0*/  FFMA R36, R36, UR8, -R14 ;  /* 0x0000000824247c23 */ /* 0x000fcc000800080e */
[----:B------:R-:W4:Y:S01]  /*15d0*/  MUFU.EX2 R49, R49 ;  /* 0x0000003100317308 */ /* 0x000f220000000800 */
[----:B------:R-:W-:-:S07]  /*15e0*/  FMUL R60, R60, 1.4426950216293334961 ;  /* 0x3fb8aa3b3c3c7820 */ /* 0x000fce0000400000 */
[----:B------:R-:W-:Y:S01]  /*15f0*/  MUFU.EX2 R52, R52 ;  /* 0x0000003400347308 */ /* 0x000fe20000000800 */
[----:B------:R-:W-:-:S07]  /*1600*/  FMUL R36, R36, 1.4426950216293334961 ;  /* 0x3fb8aa3b24247820 */ /* 0x000fce0000400000 */
[----:B------:R-:W5:Y:S01]  /*1610*/  MUFU.EX2 R81, R75 ;  /* 0x0000004b00517308 */ /* 0x000f620000000800 */
[--C-:B------:R-:W-:Y:S01]  /*1620*/  FFMA R62, R62, UR8, -R18.reuse ;  /* 0x000000083e3e7c23 */ /* 0x100fe20008000812 */
[----:B------:R-:W-:-:S06]  /*1630*/  FFMA R63, R63, UR8, -R18 ;  /* 0x000000083f3f7c23 */ /* 0x000fcc0008000812 */
[----:B------:R0:W-:Y:S01]  /*1640*/  MUFU.EX2 R78, R37 ;  /* 0x00000025004e7308 */ /* 0x0001e20000000800 */
[--C-:B------:R-:W-:Y:S01]  /*1650*/  FFMA R71, R38, UR8, -R18.reuse ;  /* 0x0000000826477c23 */ /* 0x100fe20008000812 */
[----:B------:R-:W-:Y:S01]  /*1660*/  FFMA R74, R39, UR8, -R18 ;  /* 0x00000008274a7c23 */ /* 0x000fe20008000812 */
[----:B---3--:R-:W-:Y:S01]  /*1670*/  F2FP.F16.F32.PACK_AB R34, R73, R98 ;  /* 0x000000624922723e */ /* 0x008fe200000000ff */
[----:B0-----:R-:W-:Y:S01]  /*1680*/  FMUL R37, R70, R41 ;  /* 0x0000002946257220 */ /* 0x001fe20000400000 */
[----:B------:R-:W-:-:S03]  /*1690*/  FADD R41, R79, R96 ;  /* 0x000000604f297221 */ /* 0x000fc60000000000 */
[----:B------:R0:W-:Y:S01]  /*16a0*/  MUFU.EX2 R69, R36 ;  /* 0x0000002400457308 */ /* 0x0001e20000000800 */
[----:B------:R-:W-:Y:S01]  /*16b0*/  FMUL R62, R62, 1.4426950216293334961 ;  /* 0x3fb8aa3b3e3e7820 */ /* 0x000fe20000400000 */
[----:B------:R-:W-:Y:S01]  /*16c0*/  FMUL R32, R63, 1.4426950216293334961 ;  /* 0x3fb8aa3b3f207820 */ /* 0x000fe20000400000 */
[----:B------:R-:W-:Y:S01]  /*16d0*/  FFMA R83, R83, UR8, -R18 ;  /* 0x0000000853537c23 */ /* 0x000fe20008000812 */
[C---:B--2---:R-:W-:Y:S01]  /*16e0*/  FMUL R38, R72.reuse, R42 ;  /* 0x0000002a48267220 */ /* 0x044fe20000400000 */
[----:B------:R-:W-:Y:S01]  /*16f0*/  FMUL R39, R72, R43 ;  /* 0x0000002b48277220 */ /* 0x000fe20000400000 */
[----:B------:R-:W-:Y:S01]  /*1700*/  FADD R98, R98, R41 ;  /* 0x0000002962627221 */ /* 0x000fe20000000000 */
[--C-:B------:R-:W-:Y:S01]  /*1710*/  FFMA R84, R84, UR8, -R14.reuse ;  /* 0x0000000854547c23 */ /* 0x100fe2000800080e */
[----:B------:R-:W2:Y:S01]  /*1720*/  MUFU.EX2 R60, R60 ;  /* 0x0000003c003c7308 */ /* 0x000ea20000000800 */
[----:B0-----:R-:W-:Y:S02]  /*1730*/  FMUL R36, R70, R40 ;  /* 0x0000002846247220 */ /* 0x001fe40000400000 */
[----:B------:R-:W0:Y:S01]  /*1740*/  LDSM.16.M88.4 R40, [R4+UR5+0xc00] ;  /* 0x000c00050428783b */ /* 0x000e220008000200 */
[----:B------:R-:W-:Y:S01]  /*1750*/  FFMA R53, R53, UR8, -R14 ;  /* 0x0000000835357c23 */ /* 0x000fe2000800080e */
[----:B------:R-:W-:Y:S01]  /*1760*/  FFMA R82, R82, UR8, -R18 ;  /* 0x0000000852527c23 */ /* 0x000fe20008000812 */
[----:B------:R-:W-:Y:S01]  /*1770*/  FMUL R83, R83, 1.4426950216293334961 ;  /* 0x3fb8aa3b53537820 */ /* 0x000fe20000400000 */
[----:B----4-:R-:W-:Y:S01]  /*1780*/  F2FP.F16.F32.PACK_AB R33, R49, R48 ;  /* 0x000000303121723e */ /* 0x010fe200000000ff */
[----:B------:R3:W-:Y:S01]  /*1790*/  MUFU.EX2 R75, R32 ;  /* 0x00000020004b7308 */ /* 0x0007e20000000800 */
[----:B-----5:R-:W-:Y:S01]  /*17a0*/  F2FP.F16.F32.PACK_AB R35, R81, R52 ;  /* 0x000000345123723e */ /* 0x020fe200000000ff */
[----:B------:R-:W-:Y:S01]  /*17b0*/  FMUL R17, R84, 1.4426950216293334961 ;  /* 0x3fb8aa3b54117820 */ /* 0x000fe20000400000 */
[----:B------:R-:W-:Y:S01]  /*17c0*/  FMUL R16, R53, 1.4426950216293334961 ;  /* 0x3fb8aa3b35107820 */ /* 0x000fe20000400000 */
[----:B------:R-:W-:-:S04]  /*17d0*/  FMUL R63, R82, 1.4426950216293334961 ;  /* 0x3fb8aa3b523f7820 */ /* 0x000fc80000400000 */
[----:B------:R-:W4:Y:S01]  /*17e0*/  MUFU.EX2 R77, R77 ;  /* 0x0000004d004d7308 */ /* 0x000f220000000800 */
[----:B---3--:R-:W-:Y:S01]  /*17f0*/  F2FP.F16.F32.PACK_AB R32, R96, R79 ;  /* 0x0000004f6020723e */ /* 0x008fe200000000ff */
[--C-:B------:R-:W-:Y:S01]  /*1800*/  FFMA R79, R50, UR8, -R18.reuse ;  /* 0x00000008324f7c23 */ /* 0x100fe20008000812 */
[----:B------:R-:W-:Y:S01]  /*1810*/  FFMA R53, R51, UR8, -R18 ;  /* 0x0000000833357c23 */ /* 0x000fe20008000812 */
[----:B------:R-:W-:-:S04]  /*1820*/  FMUL R50, R72, R66 ;  /* 0x0000004248327220 */ /* 0x000fc80000400000 */
[----:B------:R-:W3:Y:S01]  /*1830*/  MUFU.EX2 R62, R62 ;  /* 0x0000003e003e7308 */ /* 0x000ee20000000800 */
[----:B------:R-:W-:Y:S01]  /*1840*/  FMUL R51, R72, R67 ;  /* 0x0000004348337220 */ /* 0x000fe20000400000 */
[----:B------:R-:W-:Y:S01]  /*1850*/  HMMA.16816.F32 R36, R32, R20, R36 ;  /* 0x000000142024723c */ /* 0x000fe20000001824 */
[----:B------:R-:W-:-:S05]  /*1860*/  FFMA R20, R55, UR8, -R18 ;  /* 0x0000000837147c23 */ /* 0x000fca0008000812 */
[----:B------:R5:W-:Y:S01]  /*1870*/  MUFU.EX2 R84, R83 ;  /* 0x0000005300547308 */ /* 0x000be20000000800 */
[----:B------:R-:W-:-:S07]  /*1880*/  FADD R55, R73, R98 ;  /* 0x0000006249377221 */ /* 0x000fce0000000000 */
[----:B------:R-:W0:Y:S01]  /*1890*/  MUFU.EX2 R61, R61 ;  /* 0x0000003d003d7308 */ /* 0x000e220000000800 */
[----:B-----5:R-:W-:Y:S01]  /*18a0*/  FADD R83, R48, R49 ;  /* 0x0000003130537221 */ /* 0x020fe20000000000 */
[C---:B------:R-:W-:Y:S01]  /*18b0*/  FMUL R48, R70.reuse, R64 ;  /* 0x0000004046307220 */ /* 0x040fe20000400000 */
[----:B------:R-:W-:Y:S01]  /*18c0*/  FMUL R49, R70, R65 ;  /* 0x0000004146317220 */ /* 0x000fe20000400000 */
[----:B------:R-:W-:Y:S01]  /*18d0*/  FMUL R71, R71, 1.4426950216293334961 ;  /* 0x3fb8aa3b47477820 */ /* 0x000fe20000400000 */
[----:B------:R-:W-:-:S03]  /*18e0*/  FADD R64, R52, R83 ;  /* 0x0000005334407221 */ /* 0x000fc60000000000 */
[----:B------:R-:W5:Y:S02]  /*18f0*/  MUFU.EX2 R80, R80 ;  /* 0x0000005000507308 */ /* 0x000f640000000800 */
[----:B-1----:R-:W-:Y:S01]  /*1900*/  HMMA.16816.F32 R48, R32, R24, R48 ;  /* 0x000000182030723c */ /* 0x002fe20000001830 */
[----:B--2---:R-:W-:-:S05]  /*1910*/  FADD R24, R60, R55 ;  /* 0x000000373c187221 */ /* 0x004fca0000000000 */
[----:B------:R-:W1:Y:S01]  /*1920*/  MUFU.EX2 R63, R63 ;  /* 0x0000003f003f7308 */ /* 0x000e620000000800 */
[----:B------:R-:W-:Y:S01]  /*1930*/  FADD R81, R81, R64 ;  /* 0x0000004051517221 */ /* 0x000fe20000000000 */
[----:B------:R-:W-:Y:S01]  /*1940*/  FMUL R74, R74, 1.4426950216293334961 ;  /* 0x3fb8aa3b4a4a7820 */ /* 0x000fe20000400000 */
[----:B------:R-:W-:Y:S01]  /*1950*/  FMUL R52, R70, R56 ;  /* 0x0000003846347220 */ /* 0x000fe20000400000 */
[C---:B----4-:R-:W-:Y:S01]  /*1960*/  FADD R24, R77.reuse, R24 ;  /* 0x000000184d187221 */ /* 0x050fe20000000000 */
[----:B------:R-:W-:Y:S01]  /*1970*/  F2FP.F16.F32.PACK_AB R56, R77, R60 ;  /* 0x0000003c4d38723e */ /* 0x000fe200000000ff */
[----:B---3--:R-:W-:Y:S02]  /*1980*/  FADD R60, R62, R81 ;  /* 0x000000513e3c7221 */ /* 0x008fe40000000000 */
[----:B------:R-:W2:Y:S01]  /*1990*/  MUFU.EX2 R71, R71 ;  /* 0x0000004700477308 */ /* 0x000ea20000000800 */
[----:B------:R-:W-:Y:S01]  /*19a0*/  FMUL R73, R79, 1.4426950216293334961 ;  /* 0x3fb8aa3b4f497820 */ /* 0x000fe20000400000 */
[----:B0-----:R-:W-:Y:S01]  /*19b0*/  FADD R25, R61, R24 ;  /* 0x000000183d197221 */ /* 0x001fe20000000000 */
[----:B------:R-:W-:Y:S01]  /*19c0*/  FADD R60, R75, R60 ;  /* 0x0000003c4b3c7221 */ /* 0x000fe20000000000 */
[----:B------:R-:W-:Y:S01]  /*19d0*/  FFMA R21, R54, UR8, -R18 ;  /* 0x0000000836157c23 */ /* 0x000fe20008000812 */
[----:B------:R-:W-:Y:S01]  /*19e0*/  FMUL R82, R53, 1.4426950216293334961 ;  /* 0x3fb8aa3b35527820 */ /* 0x000fe20000400000 */
[----:B------:R-:W-:-:S02]  /*19f0*/  FMUL R55, R72, R59 ;  /* 0x0000003b48377220 */ /* 0x000fc40000400000 */
[----:B------:R-:W-:Y:S01]  /*1a00*/  MUFU.EX2 R19, R19 ;  /* 0x0000001300137308 */ /* 0x000fe20000000800 */
[----:B------:R-:W-:Y:S01]  /*1a10*/  FMUL R53, R70, R57 ;  /* 0x0000003946357220 */ /* 0x000fe20000400000 */
[----:B------:R-:W-:Y:S01]  /*1a20*/  FMUL R54, R72, R58 ;  /* 0x0000003a48367220 */ /* 0x000fe20000400000 */
[----:B-----5:R-:W-:Y:S01]  /*1a30*/  FADD R24, R80, R25 ;  /* 0x0000001950187221 */ /* 0x020fe20000000000 */
[----:B------:R-:W-:Y:S01]  /*1a40*/  FMUL R44, R70, R44 ;  /* 0x0000002c462c7220 */ /* 0x000fe20000400000 */
[----:B------:R-:W-:Y:S01]  /*1a50*/  FMUL R46, R72, R46 ;  /* 0x0000002e482e7220 */ /* 0x000fe20000400000 */
[----:B------:R-:W-:Y:S01]  /*1a60*/  FMUL R45, R70, R45 ;  /* 0x0000002d462d7220 */ /* 0x000fe20000400000 */
[----:B------:R-:W-:Y:S01]  /*1a70*/  FMUL R47, R72, R47 ;  /* 0x0000002f482f7220 */ /* 0x000fe20000400000 */
[----:B------:R-:W0:Y:S01]  /*1a80*/  MUFU.EX2 R74, R74 ;  /* 0x0000004a004a7308 */ /* 0x000e220000000800 */
[----:B-1----:R-:W-:Y:S01]  /*1a90*/  FADD R25, R63, R60 ;  /* 0x0000003c3f197221 */ /* 0x002fe20000000000 */
[----:B------:R-:W-:Y:S01]  /*1aa0*/  FMUL R21, R21, 1.4426950216293334961 ;  /* 0x3fb8aa3b15157820 */ /* 0x000fe20000400000 */
[----:B------:R-:W-:Y:S01]  /*1ab0*/  FFMA R86, R86, UR8, -R18 ;  /* 0x0000000856567c23 */ /* 0x000fe20008000812 */
[----:B------:R-:W-:Y:S01]  /*1ac0*/  FMUL R20, R20, 1.4426950216293334961 ;  /* 0x3fb8aa3b14147820 */ /* 0x000fe20000400000 */
[----:B------:R-:W-:Y:S01]  /*1ad0*/  FFMA R85, R85, UR8, -R14 ;  /* 0x0000000855557c23 */ /* 0x000fe2000800080e */
[----:B------:R-:W-:Y:S01]  /*1ae0*/  FFMA R87, R87, UR8, -R18 ;  /* 0x0000000857577c23 */ /* 0x000fe20008000812 */
[----:B------:R-:W-:Y:S01]  /*1af0*/  LDSM.16.M88.4 R64, [R10+UR5+0x400] ;  /* 0x000400050a40783b */ /* 0x000fe20008000200 */
[----:B------:R-:W1:Y:S01]  /*1b00*/  MUFU.EX2 R73, R73 ;  /* 0x0000004900497308 */ /* 0x000e620000000800 */
[----:B------:R-:W-:Y:S01]  /*1b10*/  FADD R60, R84, R25 ;  /* 0x00000019543c7221 */ /* 0x000fe20000000000 */
[----:B------:R-:W-:Y:S01]  /*1b20*/  HMMA.16816.F32 R52, R32, R28, R52 ;  /* 0x0000001c2034723c */ /* 0x000fe20000001834 */
[----:B------:R-:W-:-:S05]  /*1b30*/  F2FP.F16.F32.PACK_AB R58, R80, R61 ;  /* 0x0000003d503a723e */ /* 0x000fca00000000ff */
[----:B------:R-:W3:Y:S01]  /*1b40*/  MUFU.EX2 R82, R82 ;  /* 0x0000005200527308 */ /* 0x000ee20000000800 */
[----:B------:R-:W-:Y:S01]  /*1b50*/  F2FP.F16.F32.PACK_AB R57, R75, R62 ;  /* 0x0000003e4b39723e */ /* 0x000fe200000000ff */
[----:B--2---:R-:W-:Y:S01]  /*1b60*/  FADD R25, R71, R60 ;  /* 0x0000003c47197221 */ /* 0x004fe20000000000 */
[----:B------:R-:W-:Y:S01]  /*1b70*/  F2FP.F16.F32.PACK_AB R59, R84, R63 ;  /* 0x0000003f543b723e */ /* 0x000fe200000000ff */
[----:B------:R-:W-:Y:S04]  /*1b80*/  HMMA.16816.F32 R32, R32, R40, R44 ;  /* 0x000000282020723c */ /* 0x000fe8000000182c */
[----:B------:R2:W-:Y:S01]  /*1b90*/  MUFU.EX2 R28, R21 ;  /* 0x00000015001c7308 */ /* 0x0005e20000000800 */
[----:B------:R-:W-:Y:S01]  /*1ba0*/  FMUL R40, R86, 1.4426950216293334961 ;  /* 0x3fb8aa3b56287820 */ /* 0x000fe20000400000 */
[----:B0-----:R-:W-:-:S06]  /*1bb0*/  FADD R44, R74, R25 ;  /* 0x000000194a2c7221 */ /* 0x001fcc0000000000 */
[----:B------:R-:W0:Y:S01]  /*1bc0*/  MUFU.EX2 R15, R15 ;  /* 0x0000000f000f7308 */ /* 0x000e220000000800 */
[----:B--2---:R-:W-:Y:S01]  /*1bd0*/  FADD R21, R69, R24 ;  /* 0x0000001845157221 */ /* 0x004fe20000000000 */
[----:B------:R-:W-:Y:S01]  /*1be0*/  FMUL R68, R85, 1.4426950216293334961 ;  /* 0x3fb8aa3b55447820 */ /* 0x000fe20000400000 */
[----:B------:R-:W2:Y:S02]  /*1bf0*/  LDSM.16.M88.4 R60, [R10+UR5] ;  /* 0x000000050a3c783b */ /* 0x000ea40008000200 */
[----:B------:R-:W-:-:S03]  /*1c00*/  FADD R24, R78, R21 ;  /* 0x000000154e187221 */ /* 0x000fc60000000000 */
[----:B------:R-:W4:Y:S01]  /*1c10*/  MUFU.EX2 R16, R16 ;  /* 0x0000001000107308 */ /* 0x000f220000000800 */
[----:B------:R-:W-:Y:S01]  /*1c20*/  HMMA.16816.F32 R36, R56, R22, R36 ;  /* 0x000000163824723c */ /* 0x000fe20000001824 */
[----:B------:R-:W-:Y:S01]  /*1c30*/  FMUL R41, R87, 1.4426950216293334961 ;  /* 0x3fb8aa3b57297820 */ /* 0x000fe20000400000 */
[----:B------:R-:W-:Y:S01]  /*1c40*/  FADD R21, R19, R24 ;  /* 0x0000001813157221 */ /* 0x000fe20000000000 */
[----:B-1----:R-:W-:Y:S02]  /*1c50*/  FADD R23, R73, R44 ;  /* 0x0000002c49177221 */ /* 0x002fe40000000000 */
[----:B------:R-:W-:Y:S02]  /*1c60*/  LDSM.16.M88.4 R44, [R10+UR5+0xc00] ;  /* 0x000c00050a2c783b */ /* 0x000fe40008000200 */
[----:B------:R1:W5:Y:S01]  /*1c70*/  MUFU.EX2 R29, R20 ;  /* 0x00000014001d7308 */ /* 0x0003620000000800 */
[----:B------:R-:W-:Y:S01]  /*1c80*/  FADD R24, R76, R21 ;  /* 0x000000154c187221 */ /* 0x000fe20000000000 */
[----:B---3--:R-:W-:-:S06]  /*1c90*/  FADD R25, R82, R23 ;  /* 0x0000001752197221 */ /* 0x008fcc0000000000 */
[----:B------:R-:W3:Y:S01]  /*1ca0*/  MUFU.EX2 R17, R17 ;  /* 0x0000001100117308 */ /* 0x000ee20000000800 */
[----:B-1----:R-:W-:Y:S07]  /*1cb0*/  LDSM.16.M88.4 R20, [R10+UR5+0x800] ;  /* 0x000800050a14783b */ /* 0x002fee0008000200 */
[----:B------:R-:W1:Y:S01]  /*1cc0*/  MUFU.EX2 R40, R40 ;  /* 0x0000002800287308 */ /* 0x000e620000000800 */
[----:B0-----:R-:W-:Y:S01]  /*1cd0*/  FADD R75, R15, R24 ;  /* 0x000000180f4b7221 */ /* 0x001fe20000000000 */
[----:B------:R-:W-:-:S06]  /*1ce0*/  FADD R80, R28, R25 ;  /* 0x000000191c507221 */ /* 0x000fcc0000000000 */
[----:B------:R-:W0:Y:S08]  /*1cf0*/  MUFU.EX2 R68, R68 ;  /* 0x0000004400447308 */ /* 0x000e300000000800 */
[----:B------:R-:W2:Y:S01]  /*1d00*/  MUFU.EX2 R41, R41 ;  /* 0x0000002900297308 */ /* 0x000ea20000000800 */
[----:B----4-:R-:W-:Y:S01]  /*1d10*/  FADD R24, R16, R75 ;  /* 0x0000004b10187221 */ /* 0x010fe20000000000 */
[----:B-----5:R-:W-:-:S03]  /*1d20*/  FADD R25, R29, R80 ;  /* 0x000000501d197221 */ /* 0x020fc60000000000 */
[----:B---3--:R-:W-:Y:S01]  /*1d30*/  FADD R77, R17, R24 ;  /* 0x00000018114d7221 */ /* 0x008fe20000000000 */
[----:B-1----:R-:W-:-:S03]  /*1d40*/  FADD R24, R40, R25 ;  /* 0x0000001928187221 */ /* 0x002fc60000000000 */
[----:B0-----:R-:W-:Y:S01]  /*1d50*/  FADD R77, R68, R77 ;  /* 0x0000004d444d7221 */ /* 0x001fe20000000000 */
[----:B------:R-:W-:Y:S01]  /*1d60*/  HMMA.16816.F32 R48, R56, R26, R48 ;  /* 0x0000001a3830723c */ /* 0x000fe20000001830 */
[----:B--2---:R-:W-:-:S07]  /*1d70*/  FADD R75, R41, R24 ;  /* 0x00000018294b7221 */ /* 0x004fce0000000000 */
[C---:B------:R-:W-:Y:S01]  /*1d80*/  HMMA.16816.F32 R52, R56.reuse, R30, R52 ;  /* 0x0000001e3834723c */ /* 0x040fe20000001834 */
[----:B------:R-:W0:Y:S04]  /*1d90*/  SHFL.BFLY PT, R80, R77, 0x2, 0x1f ;  /* 0x0c401f004d507f89 */ /* 0x000e2800000e0000 */
[----:B------:R-:W1:Y:S03]  /*1da0*/  SHFL.BFLY PT, R30, R75, 0x2, 0x1f ;  /* 0x0c401f004b1e7f89 */ /* 0x000e6600000e0000 */
[----:B------:R-:W-:Y:S01]  /*1db0*/  HMMA.16816.F32 R32, R56, R42, R32 ;  /* 0x0000002a3820723c */ /* 0x000fe20000001820 */
[----:B------:R-:W-:Y:S02]  /*1dc0*/  F2FP.F16.F32.PACK_AB R24, R78, R69 ;  /* 0x000000454e18723e */ /* 0x000fe400000000ff */
[----:B------:R-:W-:-:S02]  /*1dd0*/  F2FP.F16.F32.PACK_AB R25, R74, R71 ;  /* 0x000000474a19723e */ /* 0x000fc400000000ff */
[----:B------:R-:W-:Y:S02]  /*1de0*/  F2FP.F16.F32.PACK_AB R26, R76, R19 ;  /* 0x000000134c1a723e */ /* 0x000fe400000000ff */
[----:B------:R-:W-:-:S07]  /*1df0*/  F2FP.F16.F32.PACK_AB R27, R82, R73 ;  /* 0x00000049521b723e */ /* 0x000fce00000000ff */
[----:B------:R-:W-:Y:S01]  /*1e00*/  HMMA.16816.F32 R36, R24, R60, R36 ;  /* 0x0000003c1824723c */ /* 0x000fe20000001824 */
[----:B0-----:R-:W-:-:S07]  /*1e10*/  FADD R80, R77, R80 ;  /* 0x000000504d507221 */ /* 0x001fce0000000000 */
[----:B------:R-:W-:Y:S01]  /*1e20*/  HMMA.16816.F32 R48, R24, R64, R48 ;  /* 0x000000401830723c */ /* 0x000fe20000001830 */
[----:B-1----:R-:W-:-:S07]  /*1e30*/  FADD R30, R75, R30 ;  /* 0x0000001e4b1e7221 */ /* 0x002fce0000000000 */
[C---:B------:R-:W-:Y:S08]  /*1e40*/  HMMA.16816.F32 R52, R24.reuse, R20, R52 ;  /* 0x000000141834723c */ /* 0x040ff00000001834 */
[----:B------:R-:W-:Y:S01]  /*1e50*/  HMMA.16816.F32 R32, R24, R44, R32 ;  /* 0x0000002c1820723c */ /* 0x000fe20000001820 */
[----:B------:R-:W0:Y:S01]  /*1e60*/  SHFL.BFLY PT, R19, R80, 0x1, 0x1f ;  /* 0x0c201f0050137f89 */ /* 0x000e2200000e0000 */
[----:B------:R-:W-:-:S03]  /*1e70*/  F2FP.F16.F32.PACK_AB R24, R16, R15 ;  /* 0x0000000f1018723e */ /* 0x000fc600000000ff */
[----:B------:R-:W1:Y:S01]  /*1e80*/  SHFL.BFLY PT, R21, R30, 0x1, 0x1f ;  /* 0x0c201f001e157f89 */ /* 0x000e6200000e0000 */
[----:B------:R-:W-:Y:S02]  /*1e90*/  F2FP.F16.F32.PACK_AB R25, R29, R28 ;  /* 0x0000001c1d19723e */ /* 0x000fe400000000ff */
[----:B------:R-:W-:Y:S02]  /*1ea0*/  F2FP.F16.F32.PACK_AB R26, R68, R17 ;  /* 0x00000011441a723e */ /* 0x000fe400000000ff */
[----:B------:R-:W-:Y:S01]  /*1eb0*/  F2FP.F16.F32.PACK_AB R27, R41, R40 ;  /* 0x00000028291b723e */ /* 0x000fe200000000ff */
[----:B------:R-:W-:-:S06]  /*1ec0*/  UIADD3 UR4, UPT, UPT, UR4, 0x40, URZ ;  /* 0x0000004004047890 */ /* 0x000fcc000fffe0ff */
[----:B------:R-:W-:Y:S01]  /*1ed0*/  HMMA.16816.F32 R40, R24, R62, R36 ;  /* 0x0000003e1828723c */ /* 0x000fe20000001824 */
[----:B------:R-:W-:-:S07]  /*1ee0*/  UISETP.GE.AND UP0, UPT, UR4, UR7, UPT ;  /* 0x000000070400728c */ /* 0x000fce000bf06270 */
[C---:B------:R-:W-:Y:S08]  /*1ef0*/  HMMA.16816.F32 R64, R24.reuse, R66, R48 ;  /* 0x000000421840723c */ /* 0x040ff00000001830 */
[C---:B------:R-:W-:Y:S08]  /*1f00*/  HMMA.16816.F32 R56, R24.reuse, R22, R52 ;  /* 0x000000161838723c */ /* 0x040ff00000001834 */
[----:B------:R-:W-:Y:S01]  /*1f10*/  HMMA.16816.F32 R44, R24, R46, R32 ;  /* 0x0000002e182c723c */ /* 0x000fe20000001820 */
[----:B0-----:R-:W-:Y:S01]  /*1f20*/  FADD R19, R80, R19 ;  /* 0x0000001350137221 */ /* 0x001fe20000000000 */
[----:B-1----:R-:W-:Y:S01]  /*1f30*/  FADD R21, R30, R21 ;  /* 0x000000151e157221 */ /* 0x002fe20000000000 */
[----:B------:R-:W-:-:S02]  /*1f40*/  LEA R6, R13, R6, 0x6 ;  /* 0x000000060d067211 */ /* 0x000fc400078e30ff */
[----:B------:R-:W-:Y:S01]  /*1f50*/  FFMA R7, R70, R7, R19 ;  /* 0x0000000746077223 */ /* 0x000fe20000000013 */
[----:B------:R-:W-:Y:S01]  /*1f60*/  FFMA R11, R72, R11, R21 ;  /* 0x0000000b480b7223 */ /* 0x000fe20000000015 */
[----:B------:R-:W-:Y:S02]  /*1f70*/  LEA R12, R5, R12, 0x6 ;  /* 0x0000000c050c7211 */ /* 0x000fe400078e30ff */
[----:B------:R-:W-:Y:S02]  /*1f80*/  MOV R99, R14 ;  /* 0x0000000e00637202 */ /* 0x000fe40000000f00 */
[----:B------:R-:W-:Y:S01]  /*1f90*/  MOV R89, R18 ;  /* 0x0000001200597202 */ /* 0x000fe20000000f00 */
[----:B------:R-:W-:Y:S08]  /*1fa0*/  BRA.U !UP0, `(.L_x_1) ;  /* 0xffffffe908b47547 */ /* 0x000ff0000b83ffff */
.L_x_0:
[----:B------:R-:W0:Y:S01]  /*1fb0*/  S2R R2, SR_TID.X ;  /* 0x0000000000027919 */ /* 0x000e220000002100 */
[----:B------:R-:W1:Y:S01]  /*1fc0*/  S2UR UR5, SR_CgaCtaId ;  /* 0x00000000000579c3 */ /* 0x000e620000008800 */
[----:B------:R-:W-:Y:S01]  /*1fd0*/  MOV R10, R7 ;  /* 0x00000007000a7202 */ /* 0x000fe20000000f00 */
[----:B------:R-:W-:Y:S01]  /*1fe0*/  UMOV UR4, 0x400 ;  /* 0x0000040000047882 */ /* 0x000fe20000000000 */
[----:B------:R-:W-:-:S05]  /*1ff0*/  FSETP.GT.AND P0, PT, |R11|, 8.50705917302346158658e+37, PT ;  /* 0x7e8000000b00780b */ /* 0x000fca0003f04200 */
[----:B------:R-:W-:Y:S01]  /*2000*/  BAR.SYNC.DEFER_BLOCKING 0x0 ;  /* 0x0000000000007b1d */ /* 0x000fe20000010000 */
[C---:B------:R-:W-:Y:S02]  /*2010*/  FSETP.GEU.AND P1, PT, R10.reuse, 1.175494350822287508e-38, PT ;  /* 0x008000000a00780b */ /* 0x040fe40003f2e000 */
[----:B------:R-:W-:Y:S02]  /*2020*/  FSETP.GEU.AND P4, PT, |R10|, 1.175494350822287508e-38, PT ;  /* 0x008000000a00780b */ /* 0x000fe40003f8e200 */
[C---:B------:R-:W-:Y:S02]  /*2030*/  FSETP.GEU.AND P3, PT, |R11|.reuse, 1.175494350822287508e-38, PT ;  /* 0x008000000b00780b */ /* 0x040fe40003f6e200 */
[----:B------:R-:W-:Y:S02]  /*2040*/  FSETP.GEU.AND P2, PT, R11, 1.175494350822287508e-38, PT ;  /* 0x008000000b00780b */ /* 0x000fe40003f4e000 */
[----:B------:R-:W-:Y:S01]  /*2050*/  MOV R23, 0x3dc6b27f ;  /* 0x3dc6b27f00177802 */ /* 0x000fe20000000f00 */
[----:B------:R-:W-:Y:S01]  /*2060*/  @P0 FMUL R47, R47, 0.25 ;  /* 0x3e8000002f2f0820 */ /* 0x000fe20000400000 */
[----:B------:R-:W-:Y:S01]  /*2070*/  @P0 FMUL R46, R46, 0.25 ;  /* 0x3e8000002e2e0820 */ /* 0x000fe20000400000 */
[----:B------:R-:W-:Y:S01]  /*2080*/  @P0 FMUL R59, R59, 0.25 ;  /* 0x3e8000003b3b0820 */ /* 0x000fe20000400000 */
[----:B------:R-:W-:Y:S01]  /*2090*/  @P0 FMUL R58, R58, 0.25 ;  /* 0x3e8000003a3a0820 */ /* 0x000fe20000400000 */
[----:B------:R-:W-:Y:S01]  /*20a0*/  @P0 FMUL R67, R67, 0.25 ;  /* 0x3e80000043430820 */ /* 0x000fe20000400000 */
[----:B------:R-:W-:Y:S01]  /*20b0*/  @P0 FMUL R66, R66, 0.25 ;  /* 0x3e80000042420820 */ /* 0x000fe20000400000 */
[----:B------:R-:W-:Y:S01]  /*20c0*/  @P0 FMUL R43, R43, 0.25 ;  /* 0x3e8000002b2b0820 */ /* 0x000fe20000400000 */
[----:B------:R-:W-:Y:S01]  /*20d0*/  @P0 FMUL R42, R42, 0.25 ;  /* 0x3e8000002a2a0820 */ /* 0x000fe20000400000 */
[----:B-1----:R-:W-:Y:S01]  /*20e0*/  ULEA UR8, UR5, UR4, 0x18 ;  /* 0x0000000405087291 */ /* 0x002fe2000f8ec0ff */
[----:B------:R-:W-:Y:S01]  /*20f0*/  @!P3 FMUL R47, R47, 16777216 ;  /* 0x4b8000002f2fb820 */ /* 0x000fe20000400000 */
[----:B------:R-:W-:Y:S01]  /*2100*/  @!P3 FMUL R46, R46, 16777216 ;  /* 0x4b8000002e2eb820 */ /* 0x000fe20000400000 */
[----:B------:R-:W-:Y:S01]  /*2110*/  @!P3 FMUL R59, R59, 16777216 ;  /* 0x4b8000003b3bb820 */ /* 0x000fe20000400000 */
[----:B------:R-:W-:Y:S01]  /*2120*/  @!P3 FMUL R58, R58, 16777216 ;  /* 0x4b8000003a3ab820 */ /* 0x000fe20000400000 */
[----:B------:R-:W-:Y:S01]  /*2130*/  @!P3 FMUL R67, R67, 16777216 ;  /* 0x4b8000004343b820 */ /* 0x000fe20000400000 */
[----:B------:R-:W-:Y:S01]  /*2140*/  @!P3 FMUL R66, R66, 16777216 ;  /* 0x4b8000004242b820 */ /* 0x000fe20000400000 */
[C---:B0-----:R-:W-:Y:S01]  /*2150*/  LOP3.LUT R3, R2.reuse, 0x3f, RZ, 0xc0, !PT ;  /* 0x0000003f02037812 */ /* 0x041fe200078ec0ff */
[----:B------:R-:W-:Y:S01]  /*2160*/  @!P3 FMUL R43, R43, 16777216 ;  /* 0x4b8000002b2bb820 */ /* 0x000fe20000400000 */
[----:B------:R-:W-:Y:S01]  /*2170*/  LOP3.LUT R4, R2, 0xc0, RZ, 0xc0, !PT ;  /* 0x000000c002047812 */ /* 0x000fe200078ec0ff */
[----:B------:R-:W-:Y:S01]  /*2180*/  @!P3 FMUL R42, R42, 16777216 ;  /* 0x4b8000002a2ab820 */ /* 0x000fe20000400000 */
[----:B------:R-:W-:Y:S01]  /*2190*/  SHF.L.U32 R3, R3, 0x3, RZ ;  /* 0x0000000303037819 */ /* 0x000fe200000006ff */
[----:B------:R-:W0:Y:S01]  /*21a0*/  LDCU.64 UR4, c[0x0][0x3e0] ;  /* 0x00007c00ff0477ac */ /* 0x000e220008000a00 */
[----:B------:R-:W-:-:S02]  /*21b0*/  SHF.R.U32.HI R4, RZ, 0x1, R4 ;  /* 0x00000001ff047819 */ /* 0x000fc40000011604 */
[----:B------:R-:W-:Y:S02]  /*21c0*/  SHF.R.U32.HI R5, RZ, 0x1, R2 ;  /* 0x00000001ff057819 */ /* 0x000fe40000011602 */
[----:B------:R-:W-:Y:S01]  /*21d0*/  LOP3.LUT R6, R3, R4, RZ, 0x3c, !PT ;  /* 0x0000000403067212 */ /* 0x000fe200078e3cff */
[----:B------:R-:W-:Y:S01]  /*21e0*/  FMUL R3, R10, 8388608 ;  /* 0x4b0000000a037820 */ /* 0x000fe20000400000 */
[----:B------:R-:W-:Y:S02]  /*21f0*/  SHF.L.U32 R4, R2, 0x7, RZ ;  /* 0x0000000702047819 */ /* 0x000fe400000006ff */
[----:B------:R-:W-:Y:S02]  /*2200*/  LOP3.LUT R8, R5, 0x4, RZ, 0xc0, !PT ;  /* 0x0000000405087812 */ /* 0x000fe400078ec0ff */
[----:B------:R-:W-:Y:S02]  /*2210*/  FSEL R30, R3, R10, !P1 ;  /* 0x0000000a031e7208 */ /* 0x000fe40004800000 */
[----:B------:R-:W-:-:S02]  /*2220*/  LOP3.LUT R5, R4, 0x600, RZ, 0xc0, !PT ;  /* 0x0000060004057812 */ /* 0x000fc400078ec0ff */
[----:B------:R-:W-:Y:S02]  /*2230*/  IADD3 R3, PT, PT, R30, -0x3f3504f3, RZ ;  /* 0xc0cafb0d1e037810 */ /* 0x000fe40007ffe0ff */
[----:B------:R-:W-:Y:S01]  /*2240*/  IADD3 R28, PT, PT, R6, UR8, R5 ;  /* 0x00000008061c7c10 */ /* 0x000fe2000fffe005 */
[----:B------:R-:W-:Y:S01]  /*2250*/  FMUL R5, R11, 8388608 ;  /* 0x4b0000000b057820 */ /* 0x000fe20000400000 */
[----:B------:R-:W-:Y:S01]  /*2260*/  LOP3.LUT R4, R3, 0xff800000, RZ, 0xc0, !PT ;  /* 0xff80000003047812 */ /* 0x000fe200078ec0ff */
[----:B0-----:R-:W-:Y:S01]  /*2270*/  UIMAD UR4, UR6, UR4, URZ ;  /* 0x00000004060472a4 */ /* 0x001fe2000f8e02ff */
[----:B------:R-:W-:Y:S02]  /*2280*/  FSEL R3, RZ, -23, P1 ;  /* 0xc1b80000ff037808 */ /* 0x000fe40000800000 */
[----:B------:R-:W-:Y:S01]  /*2290*/  FSETP.GT.AND P1, PT, |R10|, 8.50705917302346158658e+37, PT ;  /* 0x7e8000000a00780b */ /* 0x000fe20003f24200 */
[----:B------:R-:W-:Y:S01]  /*22a0*/  USHF.L.U32 UR7, UR4, 0x1, URZ ;  /* 0x0000000104077899 */ /* 0x000fe200080006ff */
[----:B------:R-:W-:Y:S01]  /*22b0*/  FSEL R32, R5, R11, !P2 ;  /* 0x0000000b05207208 */ /* 0x000fe20005000000 */
[----:B------:R-:W-:Y:S01]  /*22c0*/  @P0 FMUL R11, R11, 0.25 ;  /* 0x3e8000000b0b0820 */ /* 0x000fe20000400000 */
[----:B------:R-:W-:-:S02]  /*22d0*/  SHF.L.U32 R7, R2, 0x3, RZ ;  /* 0x0000000302077819 */ /* 0x000fc400000006ff */
[-C--:B------:R-:W-:Y:S01]  /*22e0*/  I2FP.F32.S32 R6, R4.reuse ;  /* 0x0000000400067245 */ /* 0x080fe20000201400 */
[----:B------:R-:W-:Y:S01]  /*22f0*/  @!P3 FMUL R11, R11, 16777216 ;  /* 0x4b8000000b0bb820 */ /* 0x000fe20000400000 */
[----:B------:R-:W-:Y:S02]  /*2300*/  LOP3.LUT R7, R7, 0x38, RZ, 0xc0, !PT ;  /* 0x0000003807077812 */ /* 0x000fe400078ec0ff */
[----:B------:R-:W-:Y:S01]  /*2310*/  IADD3 R4, PT, PT, R30, -R4, RZ ;  /* 0x800000041e047210 */ /* 0x000fe20007ffe0ff */
[----:B------:R-:W0:Y:S01]  /*2320*/  MUFU.RCP R5, R11 ;  /* 0x0000000b00057308 */ /* 0x000e220000001000 */
[----:B------:R-:W-:Y:S01]  /*2330*/  IADD3 R29, PT, PT, R8, UR8, R7 ;  /* 0x00000008081d7c10 */ /* 0x000fe2000fffe007 */
[----:B------:R-:W-:Y:S01]  /*2340*/  @P1 FMUL R10, R10, 0.25 ;  /* 0x3e8000000a0a1820 */ /* 0x000fe20000400000 */
[----:B------:R-:W-:Y:S01]  /*2350*/  @P1 FMUL R44, R44, 0.25 ;  /* 0x3e8000002c2c1820 */ /* 0x000fe20000400000 */
[----:B------:R-:W-:Y:S01]  /*2360*/  @P1 FMUL R56, R56, 0.25 ;  /* 0x3e80000038381820 */ /* 0x000fe20000400000 */
[----:B------:R-:W-:Y:S01]  /*2370*/  @P1 FMUL R64, R64, 0.25 ;  /* 0x3e80000040401820 */ /* 0x000fe20000400000 */
[----:B------:R-:W-:Y:S01]  /*2380*/  @!P4 FMUL R10, R10, 16777216 ;  /* 0x4b8000000a0ac820 */ /* 0x000fe20000400000 */
[----:B------:R-:W-:Y:S01]  /*2390*/  @!P4 FMUL R44, R44, 16777216 ;  /* 0x4b8000002c2cc820 */ /* 0x000fe20000400000 */
[----:B------:R-:W-:Y:S01]  /*23a0*/  @!P4 FMUL R56, R56, 16777216 ;  /* 0x4b8000003838c820 */ /* 0x000fe20000400000 */
[----:B------:R-:W-:Y:S01]  /*23b0*/  @P1 FMUL R40, R40, 0.25 ;  /* 0x3e80000028281820 */ /* 0x000fe20000400000 */
[----:B------:R1:W2:Y:S01]  /*23c0*/  MUFU.RCP R9, R10 ;  /* 0x0000000a00097308 */ /* 0x0002a20000001000 */
[----:B------:R-:W-:Y:S01]  /*23d0*/  FFMA.FTZ R3, R6, 1.1920928955078125e-07, R3 ;  /* 0x3400000006037823 */ /* 0x000fe20000010003 */
[----:B------:R-:W-:Y:S01]  /*23e0*/  @!P4 FMUL R64, R64, 16777216 ;  /* 0x4b8000004040c820 */ /* 0x000fe20000400000 */
[----:B------:R-:W-:Y:S01]  /*23f0*/  @!P4 FMUL R40, R40, 16777216 ;  /* 0x4b8000002828c820 */ /* 0x000fe20000400000 */
[----:B------:R-:W-:Y:S01]  /*2400*/  SHF.L.U32 R31, R2, 0x1, RZ ;  /* 0x00000001021f7819 */ /* 0x000fe200000006ff */
[----:B------:R-:W-:Y:S01]  /*2410*/  @P1 FMUL R45, R45, 0.25 ;  /* 0x3e8000002d2d1820 */ /* 0x000fe20000400000 */
[----:B------:R-:W-:Y:S01]  /*2420*/  @P1 FMUL R57, R57, 0.25 ;  /* 0x3e80000039391820 */ /* 0x000fe20000400000 */
[C---:B0-----:R-:W-:Y:S01]  /*2430*/  FMUL R6, R5.reuse, R47 ;  /* 0x0000002f05067220 */ /* 0x041fe20000400000 */
[C---:B------:R-:W-:Y:S01]  /*2440*/  FMUL R13, R5.reuse, R59 ;  /* 0x0000003b050d7220 */ /* 0x040fe20000400000 */
[C---:B-1----:R-:W-:Y:S01]  /*2450*/  FMUL R10, R5.reuse, R46 ;  /* 0x0000002e050a7220 */ /* 0x042fe20000400000 */
[C---:B------:R-:W-:Y:S01]  /*2460*/  FMUL R15, R5.reuse, R58 ;  /* 0x0000003a050f7220 */ /* 0x040fe20000400000 */
[C---:B------:R-:W-:Y:S01]  /*2470*/  FMUL R16, R5.reuse, R67 ;  /* 0x0000004305107220 */ /* 0x040fe20000400000 */
[C---:B------:R-:W-:Y:S01]  /*2480*/  FMUL R17, R5.reuse, R66 ;  /* 0x0000004205117220 */ /* 0x040fe20000400000 */
[C---:B------:R-:W-:Y:S01]  /*2490*/  FMUL R21, R5.reuse, R43 ;  /* 0x0000002b05157220 */ /* 0x040fe20000400000 */
[----:B------:R-:W-:Y:S01]  /*24a0*/  FMUL R20, R5, R42 ;  /* 0x0000002a05147220 */ /* 0x000fe20000400000 */
[----:B------:R-:W-:Y:S01]  /*24b0*/  IADD3 R5, PT, PT, R32, -0x3f3504f3, RZ ;  /* 0xc0cafb0d20057810 */ /* 0x000fe20007ffe0ff */
[----:B------:R-:W-:Y:S01]  /*24c0*/  @P1 FMUL R65, R65, 0.25 ;  /* 0x3e80000041411820 */ /* 0x000fe20000400000 */
[C---:B--2---:R-:W-:Y:S01]  /*24d0*/  FMUL R7, R9.reuse, R44 ;  /* 0x0000002c09077220 */ /* 0x044fe20000400000 */
[C---:B------:R-:W-:Y:S01]  /*24e0*/  FMUL R8, R9.reuse, R56 ;  /* 0x0000003809087220 */ /* 0x040fe20000400000 */
[C---:B------:R-:W-:Y:S01]  /*24f0*/  FMUL R11, R9.reuse, R64 ;  /* 0x00000040090b7220 */ /* 0x040fe20000400000 */
[----:B------:R-:W-:Y:S01]  /*2500*/  FMUL R12, R9, R40 ;  /* 0x00000028090c7220 */ /* 0x000fe20000400000 */
[----:B------:R-:W-:Y:S01]  /*2510*/  @P1 FMUL R41, R41, 0.25 ;  /* 0x3e80000029291820 */ /* 0x000fe20000400000 */
[----:B------:R-:W-:Y:S01]  /*2520*/  SHF.L.U32 R26, R2, 0x2, RZ ;  /* 0x00000002021a7819 */ /* 0x000fe200000006ff */
[----:B------:R-:W-:Y:S01]  /*2530*/  FADD R4, R4, -1 ;  /* 0xbf80000004047421 */ /* 0x000fe20000000000 */
[----:B------:R-:W-:Y:S01]  /*2540*/  F2FP.F16.F32.PACK_AB R25, R7, R8 ;  /* 0x000000080719723e */ /* 0x000fe200000000ff */
[----:B------:R-:W-:Y:S01]  /*2550*/  @!P4 FMUL R45, R45, 16777216 ;  /* 0x4b8000002d2dc820 */ /* 0x000fe20000400000 */
[----:B------:R-:W-:Y:S01]  /*2560*/  SHF.L.U32 R8, R2, 0x5, RZ ;  /* 0x0000000502087819 */ /* 0x000fe200000006ff */
[----:B------:R-:W-:Y:S01]  /*2570*/  @!P4 FMUL R57, R57, 16777216 ;  /* 0x4b8000003939c820 */ /* 0x000fe20000400000 */
[----:B------:R-:W-:Y:S01]  /*2580*/  LOP3.LUT R7, R5, 0xff800000, RZ, 0xc0, !PT ;  /* 0xff80000005077812 */ /* 0x000fe200078ec0ff */
[----:B------:R-:W-:Y:S01]  /*2590*/  @!P4 FMUL R65, R65, 16777216 ;  /* 0x4b8000004141c820 */ /* 0x000fe20000400000 */
[----:B------:R-:W-:Y:S01]  /*25a0*/  LOP3.LUT R8, R8, 0x260, RZ, 0xc0, !PT ;  /* 0x0000026008087812 */ /* 0x000fe200078ec0ff */
[----:B------:R-:W-:Y:S01]  /*25b0*/  @!P4 FMUL R41, R41, 16777216 ;  /* 0x4b8000002929c820 */ /* 0x000fe20000400000 */
[----:B------:R-:W-:Y:S01]  /*25c0*/  IADD3 R5, PT, PT, R32, -R7, RZ ;  /* 0x8000000720057210 */ /* 0x000fe20007ffe0ff */
[----:B------:R-:W-:Y:S01]  /*25d0*/  FMUL R19, R9, R65 ;  /* 0x0000004109137220 */ /* 0x000fe20000400000 */
[----:B------:R-:W-:Y:S01]  /*25e0*/  F2FP.F16.F32.PACK_AB R24, R11, R12 ;  /* 0x0000000c0b18723e */ /* 0x000fe200000000ff */
[----:B------:R-:W-:Y:S01]  /*25f0*/  FMUL R12, R9, R57 ;  /* 0x00000039090c7220 */ /* 0x000fe20000400000 */
[----:B------:R-:W-:Y:S01]  /*2600*/  LOP3.LUT R11, R8, 0x38, R31, 0x78, !PT ;  /* 0x00000038080b7812 */ /* 0x000fe200078e781f */
[----:B------:R-:W-:Y:S01]  /*2610*/  FADD R8, R5, -1 ;  /* 0xbf80000005087421 */ /* 0x000fe20000000000 */
[C---:B------:R-:W-:Y:S01]  /*2620*/  FFMA.FTZ R5, R4.reuse, R23, -0.16845393180847167969 ;  /* 0xbe2c7f3004057423 */ /* 0x040fe20000010017 */
[----:B------:R-:W-:Y:S01]  /*2630*/  FMUL R22, R9, R41 ;  /* 0x0000002909167220 */ /* 0x000fe20000400000 */
[----:B------:R-:W-:Y:S01]  /*2640*/  LOP3.LUT R27, R11, 0x80, R26, 0xf8, !PT ;  /* 0x000000800b1b7812 */ /* 0x000fe200078ef81a */
[----:B------:R-:W-:Y:S01]  /*2650*/  FMUL R11, R9, R45 ;  /* 0x0000002d090b7220 */ /* 0x000fe20000400000 */
[----:B------:R-:W-:Y:S01]  /*2660*/  FFMA.FTZ R5, R4, R5, 0.1716887056827545166 ;  /* 0x3e2fcf2a04057423 */ /* 0x000fe20000010005 */
[----:B------:R-:W-:Y:S01]  /*2670*/  FFMA.FTZ R9, R8, R23, -0.16845393180847167969 ;  /* 0xbe2c7f3008097423 */ /* 0x000fe20000010017 */
[----:B------:R-:W-:Y:S01]  /*2680*/  F2FP.F16.F32.PACK_AB R22, R19, R22 ;  /* 0x000000161316723e */ /* 0x000fe200000000ff */
[----:B------:R0:W-:Y:S01]  /*2690*/  STS.64 [R27+UR8], R24 ;  /* 0x000000181b007988 */ /* 0x0001e20008000a08 */
[----:B------:R-:W-:Y:S01]  /*26a0*/  F2FP.F16.F32.PACK_AB R23, R11, R12 ;  /* 0x0000000c0b17723e */ /* 0x000fe200000000ff */
[----:B------:R-:W-:Y:S01]  /*26b0*/  FFMA.FTZ R5, R4, R5, -0.17900948226451873779 ;  /* 0xbe374e4304057423 */ /* 0x000fe20000010005 */
[----:B------:R-:W-:Y:S01]  /*26c0*/  F2FP.F16.F32.PACK_AB R11, R10, R15 ;  /* 0x0000000f0a0b723e */ /* 0x000fe200000000ff */
[----:B------:R-:W-:Y:S01]  /*26d0*/  FFMA.FTZ R9, R8, R9, 0.1716887056827545166 ;  /* 0x3e2fcf2a08097423 */ /* 0x000fe20000010009 */
[----:B------:R-:W-:Y:S01]  /*26e0*/  F2FP.F16.F32.PACK_AB R10, R17, R20 ;  /* 0x00000014110a723e */ /* 0x000fe200000000ff */
[----:B------:R-:W-:Y:S01]  /*26f0*/  FFMA.FTZ R5, R4, R5, 0.20512372255325317383 ;  /* 0x3e520bf404057423 */ /* 0x000fe20000010005 */
[----:B------:R-:W-:Y:S01]  /*2700*/  F2FP.F16.F32.PACK_AB R13, R6, R13 ;  /* 0x0000000d060d723e */ /* 0x000fe200000000ff */
[----:B------:R1:W-:Y:S01]  /*2710*/  STS.64 [R27+UR8+0x100], R22 ;  /* 0x000100161b007988 */ /* 0x0003e20008000a08 */
[----:B------:R-:W-:Y:S01]  /*2720*/  LOP3.LUT R15, R27, 0x40, RZ, 0x3c, !PT ;  /* 0x000000401b0f7812 */ /* 0x000fe200078e3cff */
[----:B------:R-:W-:Y:S01]  /*2730*/  FFMA.FTZ R9, R8, R9, -0.17900948226451873779 ;  /* 0xbe374e4308097423 */ /* 0x000fe20000010009 */
[----:B------:R-:W-:Y:S01]  /*2740*/  F2FP.F16.F32.PACK_AB R12, R16, R21 ;  /* 0x00000015100c723e */ /* 0x000fe200000000ff */
[----:B------:R-:W-:Y:S01]  /*2750*/  FFMA.FTZ R5, R4, R5, -0.24046532809734344482 ;  /* 0xbe763c8b04057423 */ /* 0x000fe20000010005 */
[----:B------:R-:W-:Y:S01]  /*2760*/  ISETP.GE.U32.AND P1, PT, R30, 0x7f800000, PT ;  /* 0x7f8000001e00780c */ /* 0x000fe20003f26070 */
[----:B------:R2:W-:Y:S01]  /*2770*/  STS.64 [R15+UR8+0x400], R10 ;  /* 0x0004000a0f007988 */ /* 0x0005e20008000a08 */
[----:B------:R-:W-:Y:S01]  /*2780*/  FFMA.FTZ R9, R8, R9, 0.20512372255325317383 ;  /* 0x3e520bf408097423 */ /* 0x000fe20000010009 */
[----:B------:R-:W-:Y:S01]  /*2790*/  FFMA.FTZ R5, R4, R5, 0.28857114911079406738 ;  /* 0x3e93bf9904057423 */ /* 0x000fe20000010005 */
[----:B------:R-:W3:Y:S01]  /*27a0*/  LDC.64 R20, c[0x0][0x398] ;  /* 0x0000e600ff147b82 */ /* 0x000ee20000000a00 */
[----:B------:R4:W-:Y:S01]  /*27b0*/  STS.64 [R15+UR8+0x500], R12 ;  /* 0x0005000c0f007988 */ /* 0x0009e20008000a08 */
[----:B------:R-:W-:Y:S01]  /*27c0*/  FFMA.FTZ R9, R8, R9, -0.24046532809734344482 ;  /* 0xbe763c8b08097423 */ /* 0x000fe20000010009 */
[----:B------:R-:W-:Y:S01]  /*27d0*/  FFMA.FTZ R5, R4, R5, -0.36067417263984680176 ;  /* 0xbeb8aa4904057423 */ /* 0x000fe20000010005 */
[----:B------:R-:W-:-:S04]  /*27e0*/  FSEL R6, RZ, -23, P2 ;  /* 0xc1b80000ff067808 */ /* 0x000fc80001000000 */
[----:B------:R-:W-:Y:S01]  /*27f0*/  BAR.SYNC.DEFER_BLOCKING 0x0 ;  /* 0x0000000000007b1d */ /* 0x000fe20000010000 */
[----:B------:R-:W-:Y:S01]  /*2800*/  FFMA.FTZ R9, R8, R9, 0.28857114911079406738 ;  /* 0x3e93bf9908097423 */ /* 0x000fe20000010009 */
[----:B------:R-:W-:Y:S01]  /*2810*/  FFMA.FTZ R5, R4, R5, 0.48089820146560668945 ;  /* 0x3ef6384a04057423 */ /* 0x000fe20000010005 */
[----:B------:R-:W-:Y:S02]  /*2820*/  ISETP.GE.U32.AND P2, PT, R32, 0x7f800000, PT ;  /* 0x7f8000002000780c */ /* 0x000fe40003f46070 */
[----:B------:R-:W-:Y:S01]  /*2830*/  FFMA.FTZ R9, R8, R9, -0.36067417263984680176 ;  /* 0xbeb8aa4908097423 */ /* 0x000fe20000010009 */
[----:B------:R-:W-:Y:S02]  /*2840*/  FFMA.FTZ R5, R4, R5, -0.72134751081466674805 ;  /* 0xbf38aa3b04057423 */ /* 0x000fe40000010005 */
[----:B0-----:R-:W0:Y:S01]  /*2850*/  LDC R24, c[0x0][0x3e8] ;  /* 0x0000fa00ff187b82 */ /* 0x001e220000000800 */
[----:B------:R-:W-:Y:S01]  /*2860*/  I2FP.F32.S32 R7, R7 ;  /* 0x0000000700077245 */ /* 0x000fe20000201400 */
[----:B------:R-:W-:Y:S01]  /*2870*/  FFMA.FTZ R9, R8, R9, 0.48089820146560668945 ;  /* 0x3ef6384a08097423 */ /* 0x000fe20000010009 */
[----:B------:R-:W-:Y:S01]  /*2880*/  FMUL R5, R4, R5 ;  /* 0x0000000504057220 */ /* 0x000fe20000400000 */
[----:B------:R-:W-:-:S02]  /*2890*/  FSETP.NEU.AND P0, PT, R30, RZ, PT ;  /* 0x000000ff1e00720b */ /* 0x000fc40003f0d000 */
[----:B------:R-:W-:Y:S01]  /*28a0*/  FFMA.FTZ R9, R8, R9, -0.72134751081466674805 ;  /* 0xbf38aa3b08097423 */ /* 0x000fe20000010009 */
[----:B------:R-:W-:Y:S01]  /*28b0*/  FMUL R5, R4, R5 ;  /* 0x0000000504057220 */ /* 0x000fe20000400000 */
[----:B------:R-:W-:Y:S01]  /*28c0*/  FFMA.FTZ R6, R7, 1.1920928955078125e-07, R6 ;  /* 0x3400000007067823 */ /* 0x000fe20000010006 */
[----:B------:R-:W-:Y:S01]  /*28d0*/  SHF.R.U32.HI R7, RZ, 0x5, R2 ;  /* 0x00000005ff077819 */ /* 0x000fe20000011602 */
[----:B------:R-:W-:Y:S01]  /*28e0*/  FMUL R9, R8, R9 ;  /* 0x0000000908097220 */ /* 0x000fe20000400000 */
[----:B------:R-:W-:Y:S01]  /*28f0*/  FFMA.FTZ R4, R4, 1.4426950216293334961, R5 ;  /* 0x3fb8aa3b04047823 */ /* 0x000fe20000010005 */
[----:B------:R-:W-:Y:S01]  /*2900*/  @P1 MOV R5, 0x7f800000 ;  /* 0x7f80000000051802 */ /* 0x000fe20000000f00 */
[----:B-1----:R-:W1:Y:S01]  /*2910*/  LDC.64 R22, c[0x0][0x3a0] ;  /* 0x0000e800ff167b82 */ /* 0x002e620000000a00 */
[----:B------:R-:W-:Y:S01]  /*2920*/  FMUL R9, R8, R9 ;  /* 0x0000000908097220 */ /* 0x000fe20000400000 */
[----:B--2---:R-:W-:Y:S01]  /*2930*/  FADD R10, R3, R4 ;  /* 0x00000004030a7221 */ /* 0x004fe20000000000 */
[----:B------:R-:W-:Y:S01]  /*2940*/  IMAD R3, R0, UR5, RZ ;  /* 0x0000000500037c24 */ /* 0x000fe2000f8e02ff */
[----:B------:R-:W2:Y:S01]  /*2950*/  LDS.64 R16, [R28] ;  /* 0x000000001c107984 */ /* 0x000ea20000000a00 */
[----:B------:R-:W-:Y:S01]  /*2960*/  @P1 FFMA.FTZ R10, R30, R5, +INF ;  /* 0x7f8000001e0a1423 */ /* 0x000fe20000010005 */
[----:B------:R-:W-:Y:S01]  /*2970*/  FFMA.FTZ R9, R8, 1.4426950216293334961, R9 ;  /* 0x3fb8aa3b08097823 */ /* 0x000fe20000010009 */
[----:B------:R-:W-:Y:S01]  /*2980*/  @P2 MOV R5, 0x7f800000 ;  /* 0x7f80000000052802 */ /* 0x000fe20000000f00 */
[----:B------:R-:W-:Y:S01]  /*2990*/  UIMAD.WIDE UR4, UR4, 0x2, URZ ;  /* 0x00000002040478a5 */ /* 0x000fe2000f8e02ff */
[----:B------:R-:W-:Y:S01]  /*29a0*/  SGXT.U32 R7, R7, 0x3 ;  /* 0x000000030707781a */ /* 0x000fe20000000000 */
[----:B------:R-:W-:Y:S01]  /*29b0*/  FADD R11, R6, R9 ;  /* 0x00000009060b7221 */ /* 0x000fe20000000000 */
[----:B------:R-:W-:Y:S01]  /*29c0*/  LEA.HI R9, R2, 0x18, RZ, 0x1b ;  /* 0x0000001802097811 */ /* 0x000fe200078fd8ff */
[----:B------:R-:W-:Y:S01]  /*29d0*/  @P2 FFMA.FTZ R11, R32, R5, +INF ;  /* 0x7f800000200b2423 */ /* 0x000fe20000010005 */
[----:B------:R-:W-:-:S02]  /*29e0*/  SHF.L.U32 R5, R3, 0x1, RZ ;  /* 0x0000000103057819 */ /* 0x000fc400000006ff */
[----:B------:R-:W-:Y:S01]  /*29f0*/  LOP3.LUT P2, RZ, R2, 0xe0, RZ, 0xc0, !PT ;  /* 0x000000e002ff7812 */ /* 0x000fe2000784c0ff */
[----:B------:R-:W-:Y:S01]  /*2a00*/  IMAD.HI R2, R3, 0x2, RZ ;  /* 0x0000000203027827 */ /* 0x000fe200078e02ff */
[----:B---3--:R-:W-:Y:S01]  /*2a10*/  IADD3 R6, P3, P4, R5, UR7, R20 ;  /* 0x0000000705067c10 */ /* 0x008fe2000fc7e014 */
[----:B------:R-:W3:Y:S01]  /*2a20*/  LDCU UR7, c[0x0][0x3ec] ;  /* 0x00007d80ff0777ac */ /* 0x000ee20008000800 */
[----:B------:R-:W-:Y:S01]  /*2a30*/  FSETP.NEU.AND P1, PT, R32, RZ, PT ;  /* 0x000000ff2000720b */ /* 0x000fe20003f2d000 */
[-C--:B0-----:R-:W-:Y:S01]  /*2a40*/  IMAD R5, R7, R24.reuse, RZ ;  /* 0x0000001807057224 */ /* 0x081fe200078e02ff */
[----:B------:R-:W-:Y:S01]  /*2a50*/  IADD3.X R20, PT, PT, R2, UR5, R21, P3, P4 ;  /* 0x0000000502147c10 */ /* 0x000fe20009fe8415 */
[----:B------:R-:W-:Y:S01]  /*2a60*/  IMAD R9, R9, R24, RZ ;  /* 0x0000001809097224 */ /* 0x000fe200078e02ff */
[----:B----4-:R-:W-:Y:S02]  /*2a70*/  FSEL R13, R10, -INF , P0 ;  /* 0xff8000000a0d7808 */ /* 0x010fe40000000000 */
[----:B------:R-:W-:-:S02]  /*2a80*/  LEA R7, R24, R5, 0x3 ;  /* 0x0000000518077211 */ /* 0x000fc400078e18ff */
[-C--:B------:R-:W-:Y:S01]  /*2a90*/  LEA R2, P5, R5, R6.reuse, 0x1 ;  /* 0x0000000605027211 */ /* 0x080fe200078a08ff */
[----:B------:R-:W-:Y:S01]  /*2aa0*/  FFMA R10, R13, 0.69314718246459960938, R14 ;  /* 0x3f3172180d0a7823 */ /* 0x000fe2000000000e */
[----:B------:R-:W-:Y:S02]  /*2ab0*/  LEA R12, R24, R7, 0x3 ;  /* 0x00000007180c7211 */ /* 0x000fe400078e18ff */
[-C--:B------:R-:W-:Y:S02]  /*2ac0*/  LEA R8, P4, R9, R6.reuse, 0x1 ;  /* 0x0000000609087211 */ /* 0x080fe400078808ff */
[----:B------:R-:W-:Y:S02]  /*2ad0*/  LEA R4, P3, R7, R6, 0x1 ;  /* 0x0000000607047211 */ /* 0x000fe400078608ff */
[----:B------:R-:W-:Y:S01]  /*2ae0*/  LEA.HI.X.SX32 R3, R5, R20, 0x1, P5 ;  /* 0x0000001405037211 */ /* 0x000fe200028f0eff */
[----:B---3--:R-:W-:Y:S01]  /*2af0*/  UIMAD UR4, UR6, UR7, URZ ;  /* 0x00000007060472a4 */ /* 0x008fe2000f8e02ff */
[----:B------:R-:W-:-:S02]  /*2b00*/  LEA R6, P5, R12, R6, 0x1 ;  /* 0x000000060c067211 */ /* 0x000fc400078a08ff */
[-C--:B------:R-:W-:Y:S01]  /*2b10*/  LEA.HI.X.SX32 R5, R7, R20.reuse, 0x1, P3 ;  /* 0x0000001407057211 */ /* 0x080fe200018f0eff */
[----:B------:R-:W-:Y:S01]  /*2b20*/  USHF.L.U32 UR6, UR4, 0x2, URZ ;  /* 0x0000000204067899 */ /* 0x000fe200080006ff */
[-C--:B------:R-:W-:Y:S01]  /*2b30*/  LEA.HI.X.SX32 R7, R12, R20.reuse, 0x1, P5 ;  /* 0x000000140c077211 */ /* 0x080fe200028f0eff */
[----:B------:R-:W-:Y:S01]  /*2b40*/  UIMAD.WIDE UR4, UR4, 0x4, URZ ;  /* 0x00000004040478a5 */ /* 0x000fe2000f8e02ff */
[----:B------:R-:W-:Y:S01]  /*2b50*/  LEA.HI.X.SX32 R9, R9, R20, 0x1, P4 ;  /* 0x0000001409097211 */ /* 0x000fe200020f0eff */
[----:B--2---:R0:W-:Y:S01]  /*2b60*/  STG.E.U16 desc[UR10][R2.64], R16 ;  /* 0x0000001002007986 */ /* 0x0041e2000c10150a */
[----:B------:R-:W-:Y:S02]  /*2b70*/  PRMT R15, R16, 0x7632, R15 ;  /* 0x00007632100f7816 */ /* 0x000fe4000000000f */
[----:B------:R-:W-:Y:S02]  /*2b80*/  FSEL R11, R11, -INF , P1 ;  /* 0xff8000000b0b7808 */ /* 0x000fe40000800000 */
[C---:B------:R-:W-:Y:S01]  /*2b90*/  SHF.L.U32 R13, R0.reuse, 0x2, RZ ;  /* 0x00000002000d7819 */ /* 0x040fe200000006ff */
[----:B------:R2:W-:Y:S01]  /*2ba0*/  STG.E.U16 desc[UR10][R4.64], R15 ;  /* 0x0000000f04007986 */ /* 0x0005e2000c10150a */
[----:B------:R-:W-:-:S04]  /*2bb0*/  IMAD.HI R0, R0, 0x4, RZ ;  /* 0x0000000400007827 */ /* 0x000fc800078e02ff */
[----:B------:R-:W-:Y:S01]  /*2bc0*/  FFMA R11, R11, 0.69314718246459960938, R18 ;  /* 0x3f3172180b0b7823 */ /* 0x000fe20000000012 */
[----:B------:R-:W-:Y:S01]  /*2bd0*/  LOP3.LUT R26, R26, 0x40, RZ, 0xc0, !PT ;  /* 0x000000401a1a7812 */ /* 0x000fe200078ec0ff */
[----:B------:R-:W-:Y:S01]  /*2be0*/  STG.E.U16 desc[UR10][R6.64], R17 ;  /* 0x0000001106007986 */ /* 0x000fe2000c10150a */
[----:B0-----:R-:W-:Y:S02]  /*2bf0*/  PRMT R3, R17, 0x7632, R3 ;  /* 0x0000763211037816 */ /* 0x001fe40000000003 */
[----:B-1----:R-:W-:Y:S02]  /*2c00*/  IADD3 R2, P0, P1, R13, UR6, R22 ;  /* 0x000000060d027c10 */ /* 0x002fe4000f91e016 */
[----:B------:R-:W-:Y:S01]  /*2c10*/  IADD3 R26, PT, PT, R26, R29, RZ ;  /* 0x0000001d1a1a7210 */ /* 0x000fe20007ffe0ff */
[----:B------:R0:W-:Y:S01]  /*2c20*/  STG.E.U16 desc[UR10][R8.64], R3 ;  /* 0x0000000308007986 */ /* 0x0001e2000c10150a */
[----:B--2---:R-:W-:Y:S01]  /*2c30*/  LOP3.LUT R4, R31, 0x78, RZ, 0xc0, !PT ;  /* 0x000000781f047812 */ /* 0x004fe200078ec0ff */
[----:B------:R-:W-:Y:S01]  /*2c40*/  BAR.SYNC.DEFER_BLOCKING 0x0 ;  /* 0x0000000000007b1d */ /* 0x000fe20000010000 */
[----:B0-----:R-:W-:-:S05]  /*2c50*/  IADD3.X R3, PT, PT, R0, UR5, R23, P0, P1 ;  /* 0x0000000500037c10 */ /* 0x001fca00087e2417 */
[----:B------:R0:W-:Y:S02]  /*2c60*/  STS.64 [R4+UR8], R10 ;  /* 0x0000000a04007988 */ /* 0x0001e40008000a08 */
[----:B------:R-:W-:Y:S06]  /*2c70*/  BAR.SYNC.DEFER_BLOCKING 0x0 ;  /* 0x0000000000007b1d */ /* 0x000fec0000010000 */
[----:B------:R-:W-:Y:S05]  /*2c80*/  @P2 EXIT ;  /* 0x000000000000294d */ /* 0x000fea0003800000 */
[----:B------:R-:W1:Y:S04]  /*2c90*/  LDS R5, [R26] ;  /* 0x000000001a057984 */ /* 0x000e680000000800 */
[----:B-1----:R-:W-:Y:S01]  /*2ca0*/  STG.E desc[UR10][R2.64], R5 ;  /* 0x0000000502007986 */ /* 0x002fe2000c10190a */
[----:B------:R-:W-:Y:S05]  /*2cb0*/  EXIT ;  /* 0x000000000000794d */ /* 0x000fea0003800000 */
.L_x_2:
[----:B------:R-:W-:-:S00]  /*2cc0*/  BRA `(.L_x_2) ;  /* 0xfffffffc00fc7947 */ /* 0x000fc0000383ffff */
[----:B------:R-:W-:-:S00]  /*2cd0*/  NOP ;  /* 0x0000000000007918 */ /* 0x000fc00000000000 */
        /* <DEDUP_REMOVED lines=10> */
.L_x_3:


//--------------------- .nv.global.init           --------------------------
	.section	.nv.global.init,"aw",@progbits
.nv.global.init:
	.type		_$_str,@object
	.size		_$_str,(.L_0 - _$_str)
_$_str:
        /*0000*/ 	.byte	0x5f, 0x5f, 0x43, 0x55, 0x44, 0x41, 0x5f, 0x46, 0x54, 0x5a, 0x00
.L_0:


//--------------------- .nv.shared.attn_fwd       --------------------------
	.section	.nv.shared.attn_fwd,"aw",@nobits
	.sectionflags	@""
	.align	16
	.zero		1024


//--------------------- .nv.shared.reserved.0     --------------------------
	.section	.nv.shared.reserved.0,"aw",@nobits
	.weak		__nv_reservedSMEM_offset_0_alias
	.size		__nv_reservedSMEM_offset_0_alias, 0, 64
	.other		__nv_reservedSMEM_offset_0_alias,@"STO_CUDA_RESERVED_SHARED STV_DEFAULT"
__nv_reservedSMEM_offset_0_alias:
	.zero		0
	.zero		64


//--------------------- .nv.constant0.attn_fwd    --------------------------
	.section	.nv.constant0.attn_fwd,"a",@progbits
	.sectionflags	@""
	.align	4
.nv.constant0.attn_fwd:
	.zero		1032


//--------------------- SYMBOLS --------------------------

	.type		.nv.reservedSmem.offset0,@object
	.size		.nv.reservedSmem.offset0,0x4
	.type		.nv.reservedSmem.cap,@object
	.size		.nv.reservedSmem.cap,0x4
